	.target	sm_100a

	.elftype	@"ET_EXEC"


//--------------------- .note.nv.tkinfo           --------------------------
	.section	.note.nv.tkinfo,"",@"SHT_NOTE"
	.sectionflags	@"SHF_NOTE_NV_TKINFO"
	.tkinfo
        /*0018*/ 	.word	0x00000002
        /*0030*/ 	.string	""
        /*0030*/ 	.string	"ptxas"
        /*0030*/ 	.string	"Cuda compilation tools, release 13.0, V13.0.88"
        /*0030*/ 	.string	"Build cuda_13.0.r13.0/compiler.36424714_0"
        /*0030*/ 	.string	"-arch sm_100a -m 64 "



//--------------------- .note.nv.cuinfo           --------------------------
	.section	.note.nv.cuinfo,"",@"SHT_NOTE"
	.sectionflags	@"SHF_NOTE_NV_CUINFO"
        /*0018*/ 	.short	0x0002
        /*001a*/ 	.short	0x0064
        /*001c*/ 	.short	0x0082
	.zero		2


//--------------------- .nv.info                  --------------------------
	.section	.nv.info,"",@"SHT_CUDA_INFO"
	.align	4


	//----- nvinfo : EIATTR_REGCOUNT
	.align		4
        /*0000*/ 	.byte	0x04, 0x2f
        /*0002*/ 	.short	(.L_19 - .L_18)
	.align		4
.L_18:
        /*0004*/ 	.word	index@(_ZN7cutlass13device_kernelINS_4gemm6kernel13GemmUniversalIN4cute5tupleIJiiiiEEENS1_10collective13CollectiveMmaINS1_35MainloopSm100TmaUmmaWarpSpecializedILi6ELi2ELi4ENS5_IJNS4_1CILi1EEESB_SB_EEEEENS5_IJNSA_ILi64EEESE_SE_EEENS_10tfloat32_tENS5_IJlSB_lEEESG_SH_NS4_8TiledMMAINS4_8MMA_AtomIJNS4_17SM100_MMA_TF32_SSISG_SG_fLi64ELi64ELNS4_4UMMA5MajorE0ELSM_0ELNSL_7ScaleInE0ELSN_0EEEEEENS4_6LayoutISC_NS5_IJNSA_ILi0EEESR_SR_EEEEENS5_IJNS4_10UnderscoreESU_SU_EEEEENS4_13SM90_TMA_LOADENS4_14ComposedLayoutINS4_7SwizzleILi3ELi4ELi3EEENS4_18smem_ptr_flag_bitsILi32EEENSQ_INS5_IJNSA_ILi8EEENSA_ILi32EEEEEENS5_IJS14_SB_EEEEEEEvNS4_8identityESX_S18_vS19_EENS_8epilogue10collective18CollectiveEpilogueINS1B_23Sm100TmaWarpSpecializedILi3ELi2ELi16ELb1ELb0EEEJSF_NS5_IJNSQ_ISE_SB_EENSQ_IS14_SB_EEEEESG_SH_SG_SH_NS1B_6fusion15FusionCallbacksIS1F_NS1J_17LinearCombinationISG_fSG_fLNS_15FloatRoundStyleE2EEESF_S1I_JEEENS4_5SM1004TMEM4LOAD26SM100_TMEM_LOAD_16dp128b8xESX_S18_NS4_17SM75_U32x4_LDSM_NENS4_14SM90_TMA_STOREES18_NS4_17SM90_U32x4_STSM_NENS4_39AutoVectorizingCopyWithAssumedAlignmentILi128EEEEEEvvEEEEvNT_6ParamsE)
        /*0008*/ 	.word	0x0000005f


	//----- nvinfo : EIATTR_FRAME_SIZE
	.align		4
.L_19:
        /*000c*/ 	.byte	0x04, 0x11
        /*000e*/ 	.short	(.L_21 - .L_20)
	.align		4
.L_20:
        /*0010*/ 	.word	index@($__internal_2_$__cuda_sm10x_tcgen05_guardrail_trap_unallocated_columns_being_dealloced)
        /*0014*/ 	.word	0x00000000


	//----- nvinfo : EIATTR_FRAME_SIZE
	.align		4
.L_21:
        /*0018*/ 	.byte	0x04, 0x11
        /*001a*/ 	.short	(.L_23 - .L_22)
	.align		4
.L_22:
        /*001c*/ 	.word	index@($__internal_1_$__cuda_sm10x_tcgen05_guardrail_trap_phase_invalid_during_alloc)
        /*0020*/ 	.word	0x00000000


	//----- nvinfo : EIATTR_FRAME_SIZE
	.align		4
.L_23:
        /*0024*/ 	.byte	0x04, 0x11
        /*0026*/ 	.short	(.L_25 - .L_24)
	.align		4
.L_24:
        /*0028*/ 	.word	index@($__internal_0_$__cuda_sm10x_tcgen05_guardrail_trap_col_being_dealloced_not_returned_by_alloc)
        /*002c*/ 	.word	0x00000000


	//----- nvinfo : EIATTR_FRAME_SIZE
	.align		4
.L_25:
        /*0030*/ 	.byte	0x04, 0x11
        /*0032*/ 	.short	(.L_27 - .L_26)
	.align		4
.L_26:
        /*0034*/ 	.word	index@(_ZN7cutlass13device_kernelINS_4gemm6kernel13GemmUniversalIN4cute5tupleIJiiiiEEENS1_10collective13CollectiveMmaINS1_35MainloopSm100TmaUmmaWarpSpecializedILi6ELi2ELi4ENS5_IJNS4_1CILi1EEESB_SB_EEEEENS5_IJNSA_ILi64EEESE_SE_EEENS_10tfloat32_tENS5_IJlSB_lEEESG_SH_NS4_8TiledMMAINS4_8MMA_AtomIJNS4_17SM100_MMA_TF32_SSISG_SG_fLi64ELi64ELNS4_4UMMA5MajorE0ELSM_0ELNSL_7ScaleInE0ELSN_0EEEEEENS4_6LayoutISC_NS5_IJNSA_ILi0EEESR_SR_EEEEENS5_IJNS4_10UnderscoreESU_SU_EEEEENS4_13SM90_TMA_LOADENS4_14ComposedLayoutINS4_7SwizzleILi3ELi4ELi3EEENS4_18smem_ptr_flag_bitsILi32EEENSQ_INS5_IJNSA_ILi8EEENSA_ILi32EEEEEENS5_IJS14_SB_EEEEEEEvNS4_8identityESX_S18_vS19_EENS_8epilogue10collective18CollectiveEpilogueINS1B_23Sm100TmaWarpSpecializedILi3ELi2ELi16ELb1ELb0EEEJSF_NS5_IJNSQ_ISE_SB_EENSQ_IS14_SB_EEEEESG_SH_SG_SH_NS1B_6fusion15FusionCallbacksIS1F_NS1J_17LinearCombinationISG_fSG_fLNS_15FloatRoundStyleE2EEESF_S1I_JEEENS4_5SM1004TMEM4LOAD26SM100_TMEM_LOAD_16dp128b8xESX_S18_NS4_17SM75_U32x4_LDSM_NENS4_14SM90_TMA_STOREES18_NS4_17SM90_U32x4_STSM_NENS4_39AutoVectorizingCopyWithAssumedAlignmentILi128EEEEEEvvEEEEvNT_6ParamsE)
        /*0038*/ 	.word	0x00000000


	//----- nvinfo : EIATTR_MIN_STACK_SIZE
	.align		4
.L_27:
        /*003c*/ 	.byte	0x04, 0x12
        /*003e*/ 	.short	(.L_29 - .L_28)
	.align		4
.L_28:
        /*0040*/ 	.word	index@(_ZN7cutlass13device_kernelINS_4gemm6kernel13GemmUniversalIN4cute5tupleIJiiiiEEENS1_10collective13CollectiveMmaINS1_35MainloopSm100TmaUmmaWarpSpecializedILi6ELi2ELi4ENS5_IJNS4_1CILi1EEESB_SB_EEEEENS5_IJNSA_ILi64EEESE_SE_EEENS_10tfloat32_tENS5_IJlSB_lEEESG_SH_NS4_8TiledMMAINS4_8MMA_AtomIJNS4_17SM100_MMA_TF32_SSISG_SG_fLi64ELi64ELNS4_4UMMA5MajorE0ELSM_0ELNSL_7ScaleInE0ELSN_0EEEEEENS4_6LayoutISC_NS5_IJNSA_ILi0EEESR_SR_EEEEENS5_IJNS4_10UnderscoreESU_SU_EEEEENS4_13SM90_TMA_LOADENS4_14ComposedLayoutINS4_7SwizzleILi3ELi4ELi3EEENS4_18smem_ptr_flag_bitsILi32EEENSQ_INS5_IJNSA_ILi8EEENSA_ILi32EEEEEENS5_IJS14_SB_EEEEEEEvNS4_8identityESX_S18_vS19_EENS_8epilogue10collective18CollectiveEpilogueINS1B_23Sm100TmaWarpSpecializedILi3ELi2ELi16ELb1ELb0EEEJSF_NS5_IJNSQ_ISE_SB_EENSQ_IS14_SB_EEEEESG_SH_SG_SH_NS1B_6fusion15FusionCallbacksIS1F_NS1J_17LinearCombinationISG_fSG_fLNS_15FloatRoundStyleE2EEESF_S1I_JEEENS4_5SM1004TMEM4LOAD26SM100_TMEM_LOAD_16dp128b8xESX_S18_NS4_17SM75_U32x4_LDSM_NENS4_14SM90_TMA_STOREES18_NS4_17SM90_U32x4_STSM_NENS4_39AutoVectorizingCopyWithAssumedAlignmentILi128EEEEEEvvEEEEvNT_6ParamsE)
        /*0044*/ 	.word	0x00000000
.L_29:


//--------------------- .nv.compat                --------------------------
	.section	.nv.compat,"",@"SHT_CUDA_COMPAT_INFO"
	.align	4
        /*0000*/ 	.byte	0x02, 0x09, 0x01, 0x00, 0x02, 0x02, 0x02, 0x00, 0x02, 0x05, 0x05, 0x00, 0x03, 0x07, 0x01, 0x01
        /*0010*/ 	.byte	0x02, 0x03, 0x01, 0x00, 0x02, 0x06, 0x01, 0x00, 0x04, 0x0b, 0x08, 0x00, 0x09, 0x00, 0x00, 0x00
        /*0020*/ 	.byte	0x00, 0x00, 0x00, 0x00


//--------------------- .nv.info._ZN7cutlass13device_kernelINS_4gemm6kernel13GemmUniversalIN4cute5tupleIJiiiiEEENS1_10collective13CollectiveMmaINS1_35MainloopSm100TmaUmmaWarpSpecializedILi6ELi2ELi4ENS5_IJNS4_1CILi1EEESB_SB_EEEEENS5_IJNSA_ILi64EEESE_SE_EEENS_10tfloat32_tENS5_IJlSB_lEEESG_SH_NS4_8TiledMMAINS4_8MMA_AtomIJNS4_17SM100_MMA_TF32_SSISG_SG_fLi64ELi64ELNS4_4UMMA5MajorE0ELSM_0ELNSL_7ScaleInE0ELSN_0EEEEEENS4_6LayoutISC_NS5_IJNSA_ILi0EEESR_SR_EEEEENS5_IJNS4_10UnderscoreESU_SU_EEEEENS4_13SM90_TMA_LOADENS4_14ComposedLayoutINS4_7SwizzleILi3ELi4ELi3EEENS4_18smem_ptr_flag_bitsILi32EEENSQ_INS5_IJNSA_ILi8EEENSA_ILi32EEEEEENS5_IJS14_SB_EEEEEEEvNS4_8identityESX_S18_vS19_EENS_8epilogue10collective18CollectiveEpilogueINS1B_23Sm100TmaWarpSpecializedILi3ELi2ELi16ELb1ELb0EEEJSF_NS5_IJNSQ_ISE_SB_EENSQ_IS14_SB_EEEEESG_SH_SG_SH_NS1B_6fusion15FusionCallbacksIS1F_NS1J_17LinearCombinationISG_fSG_fLNS_15FloatRoundStyleE2EEESF_S1I_JEEENS4_5SM1004TMEM4LOAD26SM100_TMEM_LOAD_16dp128b8xESX_S18_NS4_17SM75_U32x4_LDSM_NENS4_14SM90_TMA_STOREES18_NS4_17SM90_U32x4_STSM_NENS4_39AutoVectorizingCopyWithAssumedAlignmentILi128EEEEEEvvEEEEvNT_6ParamsE --------------------------
	.section	.nv.info._ZN7cutlass13device_kernelINS_4gemm6kernel13GemmUniversalIN4cute5tupleIJiiiiEEENS1_10collective13CollectiveMmaINS1_35MainloopSm100TmaUmmaWarpSpecializedILi6ELi2ELi4ENS5_IJNS4_1CILi1EEESB_SB_EEEEENS5_IJNSA_ILi64EEESE_SE_EEENS_10tfloat32_tENS5_IJlSB_lEEESG_SH_NS4_8TiledMMAINS4_8MMA_AtomIJNS4_17SM100_MMA_TF32_SSISG_SG_fLi64ELi64ELNS4_4UMMA5MajorE0ELSM_0ELNSL_7ScaleInE0ELSN_0EEEEEENS4_6LayoutISC_NS5_IJNSA_ILi0EEESR_SR_EEEEENS5_IJNS4_10UnderscoreESU_SU_EEEEENS4_13SM90_TMA_LOADENS4_14ComposedLayoutINS4_7SwizzleILi3ELi4ELi3EEENS4_18smem_ptr_flag_bitsILi32EEENSQ_INS5_IJNSA_ILi8EEENSA_ILi32EEEEEENS5_IJS14_SB_EEEEEEEvNS4_8identityESX_S18_vS19_EENS_8epilogue10collective18CollectiveEpilogueINS1B_23Sm100TmaWarpSpecializedILi3ELi2ELi16ELb1ELb0EEEJSF_NS5_IJNSQ_ISE_SB_EENSQ_IS14_SB_EEEEESG_SH_SG_SH_NS1B_6fusion15FusionCallbacksIS1F_NS1J_17LinearCombinationISG_fSG_fLNS_15FloatRoundStyleE2EEESF_S1I_JEEENS4_5SM1004TMEM4LOAD26SM100_TMEM_LOAD_16dp128b8xESX_S18_NS4_17SM75_U32x4_LDSM_NENS4_14SM90_TMA_STOREES18_NS4_17SM90_U32x4_STSM_NENS4_39AutoVectorizingCopyWithAssumedAlignmentILi128EEEEEEvvEEEEvNT_6ParamsE,"",@"SHT_CUDA_INFO"
	.sectionflags	@""
	.align	4


	//----- nvinfo : EIATTR_CUDA_API_VERSION
	.align		4
        /*0000*/ 	.byte	0x04, 0x37
        /*0002*/ 	.short	(.L_31 - .L_30)
.L_30:
        /*0004*/ 	.word	0x00000082


	//----- nvinfo : EIATTR_KPARAM_INFO
	.align		4
.L_31:
        /*0008*/ 	.byte	0x04, 0x17
        /*000a*/ 	.short	(.L_33 - .L_32)
.L_32:
        /*000c*/ 	.word	0x00000000
        /*0010*/ 	.short	0x0000
        /*0012*/ 	.short	0x0000
        /*0014*/ 	.byte	0x00, 0xf0, 0x01, 0x20


	//----- nvinfo : EIATTR_AT_ENTRY_FRAGMENTS
	.align		4
.L_33:
        /*0018*/ 	.byte	0x04, 0x4f
        /*001a*/ 	.short	(.L_35 - .L_34)


	//   ....[0]....
.L_34:
        /*001c*/ 	.word	0x00000006


	//----- nvinfo : EIATTR_RESERVED_SMEM_USED
	.align		4
.L_35:
        /*0020*/ 	.byte	0x01, 0x41
	.zero		2


	//----- nvinfo : EIATTR_SPARSE_MMA_MASK
	.align		4
        /*0024*/ 	.byte	0x03, 0x50
        /*0026*/ 	.short	0x0000


	//----- nvinfo : EIATTR_TCGEN05_1CTA_USED
	.align		4
        /*0028*/ 	.byte	0x01, 0x51
	.zero		2


	//----- nvinfo : EIATTR_MAXREG_COUNT
	.align		4
        /*002c*/ 	.byte	0x03, 0x1b
        /*002e*/ 	.short	0x00ff


	//----- nvinfo : EIATTR_NUM_BARRIERS
	.align		4
        /*0030*/ 	.byte	0x02, 0x4c
        /*0032*/ 	.byte	0x07
	.zero		1


	//----- nvinfo : EIATTR_EXTERNS
	.align		4
        /*0034*/ 	.byte	0x04, 0x0f
        /*0036*/ 	.short	(.L_37 - .L_36)


	//   ....[0]....
	.align		4
.L_36:
        /*0038*/ 	.word	index@(__assertfail)


	//----- nvinfo : EIATTR_MERCURY_ISA_VERSION
	.align		4
.L_37:
        /*003c*/ 	.byte	0x03, 0x5f
        /*003e*/ 	.short	0x0101


	//----- nvinfo : EIATTR_INT_WARP_WIDE_INSTR_OFFSETS
	.align		4
        /*0040*/ 	.byte	0x04, 0x31
        /*0042*/ 	.short	(.L_39 - .L_38)


	//   ....[0]....
.L_38:
        /*0044*/ 	.word	0x00001f50


	//   ....[1]....
        /*0048*/ 	.word	0x00003ce0


	//   ....[2]....
        /*004c*/ 	.word	0x00003d00


	//   ....[3]....
        /*0050*/ 	.word	0x00003d30


	//   ....[4]....
        /*0054*/ 	.word	0x00004640


	//   ....[5]....
        /*0058*/ 	.word	0x00004660


	//   ....[6]....
        /*005c*/ 	.word	0x00004930


	//   ....[7]....
        /*0060*/ 	.word	0x00004a60


	//----- nvinfo : EIATTR_COOP_GROUP_MASK_REGIDS
	.align		4
.L_39:
        /*0064*/ 	.byte	0x04, 0x29
        /*0066*/ 	.short	(.L_41 - .L_40)


	//   ....[0]....
.L_40:
        /*0068*/ 	.word	0xffffffff


	//   ....[1]....
        /*006c*/ 	.word	0xffffffff


	//   ....[2]....
        /*0070*/ 	.word	0xffffffff


	//   ....[3]....
        /*0074*/ 	.word	0xffffffff


	//   ....[4]....
        /*0078*/ 	.word	0xffffffff


	//   ....[5]....
        /*007c*/ 	.word	0xffffffff


	//   ....[6]....
        /*0080*/ 	.word	0xffffffff


	//   ....[7]....
        /*0084*/ 	.word	0xffffffff


	//   ....[8]....
        /*0088*/ 	.word	0xffffffff


	//   ....[9]....
        /*008c*/ 	.word	0xffffffff


	//   ....[10]....
        /*0090*/ 	.word	0xffffffff


	//   ....[11]....
        /*0094*/ 	.word	0xffffffff


	//   ....[12]....
        /*0098*/ 	.word	0xffffffff


	//----- nvinfo : EIATTR_COOP_GROUP_INSTR_OFFSETS
	.align		4
.L_41:
        /*009c*/ 	.byte	0x04, 0x28
        /*009e*/ 	.short	(.L_43 - .L_42)


	//   ....[0]....
.L_42:
        /*00a0*/ 	.word	0x00000090


	//   ....[1]....
        /*00a4*/ 	.word	0x000004d0


	//   ....[2]....
        /*00a8*/ 	.word	0x00000680


	//   ....[3]....
        /*00ac*/ 	.word	0x00000800


	//   ....[4]....
        /*00b0*/ 	.word	0x00000900


	//   ....[5]....
        /*00b4*/ 	.word	0x00000a70


	//   ....[6]....
        /*00b8*/ 	.word	0x00000c10


	//   ....[7]....
        /*00bc*/ 	.word	0x00001e30


	//   ....[8]....
        /*00c0*/ 	.word	0x00002d30


	//   ....[9]....
        /*00c4*/ 	.word	0x00002f40


	//   ....[10]....
        /*00c8*/ 	.word	0x00002f70


	//   ....[11]....
        /*00cc*/ 	.word	0x00003bc0


	//   ....[12]....
        /*00d0*/ 	.word	0x00003df0


	//----- nvinfo : EIATTR_VRC_CTA_INIT_COUNT
	.align		4
.L_43:
        /*00d4*/ 	.byte	0x02, 0x4a
        /*00d6*/ 	.byte	0x80
	.zero		1


	//----- nvinfo : EIATTR_SYSCALL_OFFSETS
	.align		4
        /*00d8*/ 	.byte	0x04, 0x46
        /*00da*/ 	.short	(.L_45 - .L_44)


	//   ....[0]....
.L_44:
        /*00dc*/ 	.word	0x00005650


	//   ....[1]....
        /*00e0*/ 	.word	0x00005740


	//   ....[2]....
        /*00e4*/ 	.word	0x00006000


	//   ....[3]....
        /*00e8*/ 	.word	0x00006a50


	//----- nvinfo : EIATTR_MBARRIER_INSTR_OFFSETS
	.align		4
.L_45:
        /*00ec*/ 	.byte	0x04, 0x39
        /*00ee*/ 	.short	(.L_47 - .L_46)


	//   ....[0]....
.L_46:
        /*00f0*/ 	.word	0x000005b0
        /*00f4*/ 	.word	0x000000ff
        /*00f8*/ 	.word	0x00000000
        /*00fc*/ 	.short	0x0100
        /*00fe*/ 	.byte	0x05
	.zero		1


	//   ....[1]....
        /*0100*/ 	.word	0x000005c0
        /*0104*/ 	.word	0x000000ff
        /*0108*/ 	.word	0x00000030
        /*010c*/ 	.short	0x0100
        /*010e*/ 	.byte	0x05
	.zero		1


	//   ....[2]....
        /*0110*/ 	.word	0x000005d0
        /*0114*/ 	.word	0x000000ff
        /*0118*/ 	.word	0x00000008
        /*011c*/ 	.short	0x0100
        /*011e*/ 	.byte	0x05
	.zero		1


	//   ....[3]....
        /*0120*/ 	.word	0x000005e0
        /*0124*/ 	.word	0x000000ff
        /*0128*/ 	.word	0x00000038
        /*012c*/ 	.short	0x0100
        /*012e*/ 	.byte	0x05
	.zero		1


	//   ....[4]....
        /*0130*/ 	.word	0x000005f0
        /*0134*/ 	.word	0x000000ff
        /*0138*/ 	.word	0x00000010
        /*013c*/ 	.short	0x0100
        /*013e*/ 	.byte	0x05
	.zero		1


	//   ....[5]....
        /*0140*/ 	.word	0x00000600
        /*0144*/ 	.word	0x000000ff
        /*0148*/ 	.word	0x00000040
        /*014c*/ 	.short	0x0100
        /*014e*/ 	.byte	0x05
	.zero		1


	//   ....[6]....
        /*0150*/ 	.word	0x00000610
        /*0154*/ 	.word	0x000000ff
        /*0158*/ 	.word	0x00000018
        /*015c*/ 	.short	0x0100
        /*015e*/ 	.byte	0x05
	.zero		1


	//   ....[7]....
        /*0160*/ 	.word	0x00000620
        /*0164*/ 	.word	0x000000ff
        /*0168*/ 	.word	0x00000048
        /*016c*/ 	.short	0x0100
        /*016e*/ 	.byte	0x05
	.zero		1


	//   ....[8]....
        /*0170*/ 	.word	0x00000630
        /*0174*/ 	.word	0x000000ff
        /*0178*/ 	.word	0x00000020
        /*017c*/ 	.short	0x0100
        /*017e*/ 	.byte	0x05
	.zero		1


	//   ....[9]....
        /*0180*/ 	.word	0x00000640
        /*0184*/ 	.word	0x000000ff
        /*0188*/ 	.word	0x00000050
        /*018c*/ 	.short	0x0100
        /*018e*/ 	.byte	0x05
	.zero		1


	//   ....[10]....
        /*0190*/ 	.word	0x00000650
        /*0194*/ 	.word	0x000000ff
        /*0198*/ 	.word	0x00000028
        /*019c*/ 	.short	0x0100
        /*019e*/ 	.byte	0x05
	.zero		1


	//   ....[11]....
        /*01a0*/ 	.word	0x00000660
        /*01a4*/ 	.word	0x000000ff
        /*01a8*/ 	.word	0x00000058
        /*01ac*/ 	.short	0x0100
        /*01ae*/ 	.byte	0x05
	.zero		1


	//   ....[12]....
        /*01b0*/ 	.word	0x00000790
        /*01b4*/ 	.word	0x000000ff
        /*01b8*/ 	.word	0x00000060
        /*01bc*/ 	.short	0x0100
        /*01be*/ 	.byte	0x07
	.zero		1


	//   ....[13]....
        /*01c0*/ 	.word	0x000007a0
        /*01c4*/ 	.word	0x000000ff
        /*01c8*/ 	.word	0x00000078
        /*01cc*/ 	.short	0x0100
        /*01ce*/ 	.byte	0x07
	.zero		1


	//   ....[14]....
        /*01d0*/ 	.word	0x000007b0
        /*01d4*/ 	.word	0x000000ff
        /*01d8*/ 	.word	0x00000068
        /*01dc*/ 	.short	0x0100
        /*01de*/ 	.byte	0x07
	.zero		1


	//   ....[15]....
        /*01e0*/ 	.word	0x000007c0
        /*01e4*/ 	.word	0x000000ff
        /*01e8*/ 	.word	0x00000080
        /*01ec*/ 	.short	0x0100
        /*01ee*/ 	.byte	0x07
	.zero		1


	//   ....[16]....
        /*01f0*/ 	.word	0x000007d0
        /*01f4*/ 	.word	0x000000ff
        /*01f8*/ 	.word	0x00000070
        /*01fc*/ 	.short	0x0100
        /*01fe*/ 	.byte	0x07
	.zero		1


	//   ....[17]....
        /*0200*/ 	.word	0x000007e0
        /*0204*/ 	.word	0x000000ff
        /*0208*/ 	.word	0x00000088
        /*020c*/ 	.short	0x0100
        /*020e*/ 	.byte	0x07
	.zero		1


	//   ....[18]....
        /*0210*/ 	.word	0x000008d0
        /*0214*/ 	.word	0x000000ff
        /*0218*/ 	.word	0x00000090
        /*021c*/ 	.short	0x0100
        /*021e*/ 	.byte	0x05
	.zero		1


	//   ....[19]....
        /*0220*/ 	.word	0x000008e0
        /*0224*/ 	.word	0x000000ff
        /*0228*/ 	.word	0x00000098
        /*022c*/ 	.short	0x0100
        /*022e*/ 	.byte	0x05
	.zero		1


	//   ....[20]....
        /*0230*/ 	.word	0x00000a20
        /*0234*/ 	.word	0x000000ff
        /*0238*/ 	.word	0x000000a0
        /*023c*/ 	.short	0x0100
        /*023e*/ 	.byte	0x05
	.zero		1


	//   ....[21]....
        /*0240*/ 	.word	0x00000a30
        /*0244*/ 	.word	0x000000ff
        /*0248*/ 	.word	0x000000b0
        /*024c*/ 	.short	0x0100
        /*024e*/ 	.byte	0x05
	.zero		1


	//   ....[22]....
        /*0250*/ 	.word	0x00000a40
        /*0254*/ 	.word	0x000000ff
        /*0258*/ 	.word	0x000000a8
        /*025c*/ 	.short	0x0100
        /*025e*/ 	.byte	0x05
	.zero		1


	//   ....[23]....
        /*0260*/ 	.word	0x00000a50
        /*0264*/ 	.word	0x000000ff
        /*0268*/ 	.word	0x000000b8
        /*026c*/ 	.short	0x0100
        /*026e*/ 	.byte	0x05
	.zero		1


	//   ....[24]....
        /*0270*/ 	.word	0x00000b80
        /*0274*/ 	.word	0x000000ff
        /*0278*/ 	.word	0x000000c0
        /*027c*/ 	.short	0x0100
        /*027e*/ 	.byte	0x07
	.zero		1


	//   ....[25]....
        /*0280*/ 	.word	0x00000b90
        /*0284*/ 	.word	0x000000ff
        /*0288*/ 	.word	0x000000e0
        /*028c*/ 	.short	0x0100
        /*028e*/ 	.byte	0x07
	.zero		1


	//   ....[26]....
        /*0290*/ 	.word	0x00000ba0
        /*0294*/ 	.word	0x000000ff
        /*0298*/ 	.word	0x000000c8
        /*029c*/ 	.short	0x0100
        /*029e*/ 	.byte	0x07
	.zero		1


	//   ....[27]....
        /*02a0*/ 	.word	0x00000bb0
        /*02a4*/ 	.word	0x000000ff
        /*02a8*/ 	.word	0x000000e8
        /*02ac*/ 	.short	0x0100
        /*02ae*/ 	.byte	0x07
	.zero		1


	//   ....[28]....
        /*02b0*/ 	.word	0x00000bc0
        /*02b4*/ 	.word	0x000000ff
        /*02b8*/ 	.word	0x000000d0
        /*02bc*/ 	.short	0x0100
        /*02be*/ 	.byte	0x07
	.zero		1


	//   ....[29]....
        /*02c0*/ 	.word	0x00000bd0
        /*02c4*/ 	.word	0x000000ff
        /*02c8*/ 	.word	0x000000f0
        /*02cc*/ 	.short	0x0100
        /*02ce*/ 	.byte	0x07
	.zero		1


	//   ....[30]....
        /*02d0*/ 	.word	0x00000be0
        /*02d4*/ 	.word	0x000000ff
        /*02d8*/ 	.word	0x000000d8
        /*02dc*/ 	.short	0x0100
        /*02de*/ 	.byte	0x07
	.zero		1


	//   ....[31]....
        /*02e0*/ 	.word	0x00000bf0
        /*02e4*/ 	.word	0x000000ff
        /*02e8*/ 	.word	0x000000f8
        /*02ec*/ 	.short	0x0100
        /*02ee*/ 	.byte	0x07
	.zero		1


	//   ....[32]....
        /*02f0*/ 	.word	0x00000ce0
        /*02f4*/ 	.word	0x000000ff
        /*02f8*/ 	.word	0x00000100
        /*02fc*/ 	.short	0x0100
        /*02fe*/ 	.byte	0x05
	.zero		1


	//   ....[33]....
        /*0300*/ 	.word	0x00000cf0
        /*0304*/ 	.word	0x000000ff
        /*0308*/ 	.word	0x00000110
        /*030c*/ 	.short	0x0100
        /*030e*/ 	.byte	0x05
	.zero		1


	//   ....[34]....
        /*0310*/ 	.word	0x00000d00
        /*0314*/ 	.word	0x000000ff
        /*0318*/ 	.word	0x00000108
        /*031c*/ 	.short	0x0100
        /*031e*/ 	.byte	0x05
	.zero		1


	//   ....[35]....
        /*0320*/ 	.word	0x00000d10
        /*0324*/ 	.word	0x000000ff
        /*0328*/ 	.word	0x00000118
        /*032c*/ 	.short	0x0100
        /*032e*/ 	.byte	0x05
	.zero		1


	//   ....[36]....
        /*0330*/ 	.word	0x000015f0
        /*0334*/ 	.word	0x00000003
        /*0338*/ 	.word	0x00000110
        /*033c*/ 	.short	0x010a
        /*033e*/ 	.byte	0xff
	.zero		1


	//   ....[37]....
        /*0340*/ 	.word	0x00001620
        /*0344*/ 	.word	0x00000003
        /*0348*/ 	.word	0x00000100
        /*034c*/ 	.short	0x0101
        /*034e*/ 	.byte	0xff
	.zero		1


	//   ....[38]....
        /*0350*/ 	.word	0x000016f0
        /*0354*/ 	.word	0x000000ff
        /*0358*/ 	.word	0x00000030
        /*035c*/ 	.short	0x010a
        /*035e*/ 	.byte	0x08
	.zero		1


	//   ....[39]....
        /*0360*/ 	.word	0x00001790
        /*0364*/ 	.word	0x000000ff
        /*0368*/ 	.word	0x00000030
        /*036c*/ 	.short	0x010a
        /*036e*/ 	.byte	0x21
	.zero		1


	//   ....[40]....
        /*0370*/ 	.word	0x000018e0
        /*0374*/ 	.word	0x000000ff
        /*0378*/ 	.word	0x00000030
        /*037c*/ 	.short	0x010a
        /*037e*/ 	.byte	0x08
	.zero		1


	//   ....[41]....
        /*0380*/ 	.word	0x00001aa0
        /*0384*/ 	.word	0x000000ff
        /*0388*/ 	.word	0x00000098
        /*038c*/ 	.short	0x0101
        /*038e*/ 	.byte	0x04
	.zero		1


	//   ....[42]....
        /*0390*/ 	.word	0x00001ac0
        /*0394*/ 	.word	0x000000ff
        /*0398*/ 	.word	0x00000030
        /*039c*/ 	.short	0x010a
        /*039e*/ 	.byte	0x08
	.zero		1


	//   ....[43]....
        /*03a0*/ 	.word	0x00001b40
        /*03a4*/ 	.word	0x000000ff
        /*03a8*/ 	.word	0x00000030
        /*03ac*/ 	.short	0x010a
        /*03ae*/ 	.byte	0x21
	.zero		1


	//   ....[44]....
        /*03b0*/ 	.word	0x00001c90
        /*03b4*/ 	.word	0x000000ff
        /*03b8*/ 	.word	0x00000030
        /*03bc*/ 	.short	0x010a
        /*03be*/ 	.byte	0x08
	.zero		1


	//   ....[45]....
        /*03c0*/ 	.word	0x00001e60
        /*03c4*/ 	.word	0x00000002
        /*03c8*/ 	.word	0x000000a0
        /*03cc*/ 	.short	0x010a
        /*03ce*/ 	.byte	0xff
	.zero		1


	//   ....[46]....
        /*03d0*/ 	.word	0x00001f20
        /*03d4*/ 	.word	0x00000002
        /*03d8*/ 	.word	0x00000000
        /*03dc*/ 	.short	0x0101
        /*03de*/ 	.byte	0xff
	.zero		1


	//   ....[47]....
        /*03e0*/ 	.word	0x00002480
        /*03e4*/ 	.word	0x000000ff
        /*03e8*/ 	.word	0x00000000
        /*03ec*/ 	.short	0x010a
        /*03ee*/ 	.byte	0x05
	.zero		1


	//   ....[48]....
        /*03f0*/ 	.word	0x00002510
        /*03f4*/ 	.word	0x000000ff
        /*03f8*/ 	.word	0x00000000
        /*03fc*/ 	.short	0x010a
        /*03fe*/ 	.byte	0x05
	.zero		1


	//   ....[49]....
        /*0400*/ 	.word	0x000025a0
        /*0404*/ 	.word	0x000000ff
        /*0408*/ 	.word	0x00000000
        /*040c*/ 	.short	0x010a
        /*040e*/ 	.byte	0x05
	.zero		1


	//   ....[50]....
        /*0410*/ 	.word	0x00002630
        /*0414*/ 	.word	0x000000ff
        /*0418*/ 	.word	0x00000000
        /*041c*/ 	.short	0x010a
        /*041e*/ 	.byte	0x05
	.zero		1


	//   ....[51]....
        /*0420*/ 	.word	0x000026c0
        /*0424*/ 	.word	0x000000ff
        /*0428*/ 	.word	0x00000000
        /*042c*/ 	.short	0x010a
        /*042e*/ 	.byte	0x05
	.zero		1


	//   ....[52]....
        /*0430*/ 	.word	0x00002760
        /*0434*/ 	.word	0x00000000
        /*0438*/ 	.word	0x00000000
        /*043c*/ 	.short	0x010a
        /*043e*/ 	.byte	0xff
	.zero		1


	//   ....[53]....
        /*0440*/ 	.word	0x00002880
        /*0444*/ 	.word	0x00000000
        /*0448*/ 	.word	0x00000100
        /*044c*/ 	.short	0x010a
        /*044e*/ 	.byte	0xff
	.zero		1


	//   ....[54]....
        /*0450*/ 	.word	0x000028e0
        /*0454*/ 	.word	0x00000004
        /*0458*/ 	.word	0x00000000
        /*045c*/ 	.short	0x0101
        /*045e*/ 	.byte	0xff
	.zero		1


	//   ....[55]....
        /*0460*/ 	.word	0x00002900
        /*0464*/ 	.word	0x000000ff
        /*0468*/ 	.word	0x000000b0
        /*046c*/ 	.short	0x010a
        /*046e*/ 	.byte	0x05
	.zero		1


	//   ....[56]....
        /*0470*/ 	.word	0x00002a20
        /*0474*/ 	.word	0x00000000
        /*0478*/ 	.word	0x000000a0
        /*047c*/ 	.short	0x010a
        /*047e*/ 	.byte	0xff
	.zero		1


	//   ....[57]....
        /*0480*/ 	.word	0x00002b30
        /*0484*/ 	.word	0x00000000
        /*0488*/ 	.word	0x00000000
        /*048c*/ 	.short	0x0101
        /*048e*/ 	.byte	0xff
	.zero		1


	//   ....[58]....
        /*0490*/ 	.word	0x00002bc0
        /*0494*/ 	.word	0x000000ff
        /*0498*/ 	.word	0x000000b0
        /*049c*/ 	.short	0x0106
        /*049e*/ 	.byte	0x05
	.zero		1


	//   ....[59]....
        /*04a0*/ 	.word	0x00002be0
        /*04a4*/ 	.word	0x000000ff
        /*04a8*/ 	.word	0x000000b0
        /*04ac*/ 	.short	0x010a
        /*04ae*/ 	.byte	0x05
	.zero		1


	//   ....[60]....
        /*04b0*/ 	.word	0x00002c70
        /*04b4*/ 	.word	0x000000ff
        /*04b8*/ 	.word	0x000000b0
        /*04bc*/ 	.short	0x0106
        /*04be*/ 	.byte	0x04
	.zero		1


	//   ....[61]....
        /*04c0*/ 	.word	0x00002cb0
        /*04c4*/ 	.word	0x00000000
        /*04c8*/ 	.word	0x000000b0
        /*04cc*/ 	.short	0x010a
        /*04ce*/ 	.byte	0xff
	.zero		1


	//   ....[62]....
        /*04d0*/ 	.word	0x00003270
        /*04d4*/ 	.word	0x00000000
        /*04d8*/ 	.word	0x000000a0
        /*04dc*/ 	.short	0x010a
        /*04de*/ 	.byte	0xff
	.zero		1


	//   ....[63]....
        /*04e0*/ 	.word	0x00003380
        /*04e4*/ 	.word	0x00000003
        /*04e8*/ 	.word	0x00000000
        /*04ec*/ 	.short	0x0101
        /*04ee*/ 	.byte	0xff
	.zero		1


	//   ....[64]....
        /*04f0*/ 	.word	0x00003390
        /*04f4*/ 	.word	0x000000ff
        /*04f8*/ 	.word	0x00000000
        /*04fc*/ 	.short	0x010a
        /*04fe*/ 	.byte	0x07
	.zero		1


	//   ....[65]....
        /*0500*/ 	.word	0x00003410
        /*0504*/ 	.word	0x000000ff
        /*0508*/ 	.word	0x000000e0
        /*050c*/ 	.short	0x010a
        /*050e*/ 	.byte	0x06
	.zero		1


	//   ....[66]....
        /*0510*/ 	.word	0x000034e0
        /*0514*/ 	.word	0x000000ff
        /*0518*/ 	.word	0x00000000
        /*051c*/ 	.short	0x010a
        /*051e*/ 	.byte	0x0b
	.zero		1


	//   ....[67]....
        /*0520*/ 	.word	0x00003610
        /*0524*/ 	.word	0x000000ff
        /*0528*/ 	.word	0x00000000
        /*052c*/ 	.short	0x010a
        /*052e*/ 	.byte	0x22
	.zero		1


	//   ....[68]....
        /*0530*/ 	.word	0x000039f0
        /*0534*/ 	.word	0x000000ff
        /*0538*/ 	.word	0x00000000
        /*053c*/ 	.short	0x010a
        /*053e*/ 	.byte	0x06
	.zero		1


	//   ....[69]....
        /*0540*/ 	.word	0x00003a80
        /*0544*/ 	.word	0x000000ff
        /*0548*/ 	.word	0x00000000
        /*054c*/ 	.short	0x010a
        /*054e*/ 	.byte	0x06
	.zero		1


	//   ....[70]....
        /*0550*/ 	.word	0x00003b10
        /*0554*/ 	.word	0x000000ff
        /*0558*/ 	.word	0x00000000
        /*055c*/ 	.short	0x010a
        /*055e*/ 	.byte	0x06
	.zero		1


	//   ....[71]....
        /*0560*/ 	.word	0x00003ba0
        /*0564*/ 	.word	0x000000ff
        /*0568*/ 	.word	0x00000000
        /*056c*/ 	.short	0x010a
        /*056e*/ 	.byte	0x07
	.zero		1


	//   ....[72]....
        /*0570*/ 	.word	0x00003fe0
        /*0574*/ 	.word	0x00000000
        /*0578*/ 	.word	0x000000a0
        /*057c*/ 	.short	0x010a
        /*057e*/ 	.byte	0xff
	.zero		1


	//   ....[73]....
        /*0580*/ 	.word	0x000040a0
        /*0584*/ 	.word	0x00000000
        /*0588*/ 	.word	0x00000000
        /*058c*/ 	.short	0x0101
        /*058e*/ 	.byte	0xff
	.zero		1


	//   ....[74]....
        /*0590*/ 	.word	0x000043c0
        /*0594*/ 	.word	0x000000ff
        /*0598*/ 	.word	0x00000098
        /*059c*/ 	.short	0x010a
        /*059e*/ 	.byte	0x07
	.zero		1


	//   ....[75]....
        /*05a0*/ 	.word	0x000045e0
        /*05a4*/ 	.word	0x000000ff
        /*05a8*/ 	.word	0x00000078
        /*05ac*/ 	.short	0x010a
        /*05ae*/ 	.byte	0x0f
	.zero		1


	//   ....[76]....
        /*05b0*/ 	.word	0x000047f0
        /*05b4*/ 	.word	0x000000ff
        /*05b8*/ 	.word	0x00000060
        /*05bc*/ 	.short	0x010b
        /*05be*/ 	.byte	0x0f
	.zero		1


	//   ....[77]....
        /*05c0*/ 	.word	0x00004870
        /*05c4*/ 	.word	0x000000ff
        /*05c8*/ 	.word	0x00000000
        /*05cc*/ 	.short	0x0101
        /*05ce*/ 	.byte	0x10
	.zero		1


	//   ....[78]....
        /*05d0*/ 	.word	0x000048a0
        /*05d4*/ 	.word	0x000000ff
        /*05d8*/ 	.word	0x00000078
        /*05dc*/ 	.short	0x010a
        /*05de*/ 	.byte	0x0d
	.zero		1


	//   ....[79]....
        /*05e0*/ 	.word	0x00004ab0
        /*05e4*/ 	.word	0x000000ff
        /*05e8*/ 	.word	0x00000060
        /*05ec*/ 	.short	0x010b
        /*05ee*/ 	.byte	0x0d
	.zero		1


	//   ....[80]....
        /*05f0*/ 	.word	0x00004b20
        /*05f4*/ 	.word	0x000000ff
        /*05f8*/ 	.word	0x00000000
        /*05fc*/ 	.short	0x0101
        /*05fe*/ 	.byte	0x0f
	.zero		1


	//   ....[81]....
        /*0600*/ 	.word	0x00004b70
        /*0604*/ 	.word	0x000000ff
        /*0608*/ 	.word	0x00000000
        /*060c*/ 	.short	0x010a
        /*060e*/ 	.byte	0x04
	.zero		1


	//   ....[82]....
        /*0610*/ 	.word	0x00004c00
        /*0614*/ 	.word	0x000000ff
        /*0618*/ 	.word	0x00000000
        /*061c*/ 	.short	0x010a
        /*061e*/ 	.byte	0x04
	.zero		1


	//   ....[83]....
        /*0620*/ 	.word	0x00004ca0
        /*0624*/ 	.word	0x00000000
        /*0628*/ 	.word	0x00000000
        /*062c*/ 	.short	0x010a
        /*062e*/ 	.byte	0xff
	.zero		1


	//   ....[84]....
        /*0630*/ 	.word	0x00005020
        /*0634*/ 	.word	0x00000000
        /*0638*/ 	.word	0x000000a0
        /*063c*/ 	.short	0x010a
        /*063e*/ 	.byte	0xff
	.zero		1


	//   ....[85]....
        /*0640*/ 	.word	0x00005130
        /*0644*/ 	.word	0x00000000
        /*0648*/ 	.word	0x00000000
        /*064c*/ 	.short	0x0101
        /*064e*/ 	.byte	0xff
	.zero		1


	//   ....[86]....
        /*0650*/ 	.word	0x00005bb0
        /*0654*/ 	.word	0x00000000
        /*0658*/ 	.word	0x00000060
        /*065c*/ 	.short	0x010a
        /*065e*/ 	.byte	0xff
	.zero		1


	//   ....[87]....
        /*0660*/ 	.word	0x00005c20
        /*0664*/ 	.word	0x00000054
        /*0668*/ 	.word	0x000000c0
        /*066c*/ 	.short	0x010a
        /*066e*/ 	.byte	0xff
	.zero		1


	//   ....[88]....
        /*0670*/ 	.word	0x00005cb0
        /*0674*/ 	.word	0x00000000
        /*0678*/ 	.word	0x00000060
        /*067c*/ 	.short	0x010a
        /*067e*/ 	.byte	0xff
	.zero		1


	//   ....[89]....
        /*0680*/ 	.word	0x00005ee0
        /*0684*/ 	.word	0x00000054
        /*0688*/ 	.word	0x000000c0
        /*068c*/ 	.short	0x010a
        /*068e*/ 	.byte	0xff
	.zero		1


	//   ....[90]....
        /*0690*/ 	.word	0x00006770
        /*0694*/ 	.word	0x00000000
        /*0698*/ 	.word	0x00000000
        /*069c*/ 	.short	0x0101
        /*069e*/ 	.byte	0xff
	.zero		1


	//   ....[91]....
        /*06a0*/ 	.word	0x00006780
        /*06a4*/ 	.word	0x00000002
        /*06a8*/ 	.word	0x00000060
        /*06ac*/ 	.short	0x010a
        /*06ae*/ 	.byte	0xff
	.zero		1


	//   ....[92]....
        /*06b0*/ 	.word	0x00006850
        /*06b4*/ 	.word	0x00000002
        /*06b8*/ 	.word	0x00000060
        /*06bc*/ 	.short	0x010a
        /*06be*/ 	.byte	0xff
	.zero		1


	//   ....[93]....
        /*06c0*/ 	.word	0x00006be0
        /*06c4*/ 	.word	0x000000ff
        /*06c8*/ 	.word	0x00000000
        /*06cc*/ 	.short	0x0101
        /*06ce*/ 	.byte	0x05
	.zero		1


	//   ....[94]....
        /*06d0*/ 	.word	0x00007230
        /*06d4*/ 	.word	0x00000002
        /*06d8*/ 	.word	0x00000000
        /*06dc*/ 	.short	0x0101
        /*06de*/ 	.byte	0xff
	.zero		1


	//   ....[95]....
        /*06e0*/ 	.word	0x000074a0
        /*06e4*/ 	.word	0x000000ff
        /*06e8*/ 	.word	0x00000000
        /*06ec*/ 	.short	0x0101
        /*06ee*/ 	.byte	0x04
	.zero		1


	//   ....[96]....
        /*06f0*/ 	.word	0x000074c0
        /*06f4*/ 	.word	0x00000003
        /*06f8*/ 	.word	0x00000110
        /*06fc*/ 	.short	0x010a
        /*06fe*/ 	.byte	0xff
	.zero		1


	//   ....[97]....
        /*0700*/ 	.word	0x00007520
        /*0704*/ 	.word	0x00000002
        /*0708*/ 	.word	0x00000030
        /*070c*/ 	.short	0x010a
        /*070e*/ 	.byte	0xff
	.zero		1


	//   ....[98]....
        /*0710*/ 	.word	0x00007580
        /*0714*/ 	.word	0x00000002
        /*0718*/ 	.word	0x00000030
        /*071c*/ 	.short	0x010a
        /*071e*/ 	.byte	0xff
	.zero		1


	//   ....[99]....
        /*0720*/ 	.word	0x000075d0
        /*0724*/ 	.word	0x00000002
        /*0728*/ 	.word	0x000000a0
        /*072c*/ 	.short	0x010a
        /*072e*/ 	.byte	0xff
	.zero		1


	//   ....[100]....
        /*0730*/ 	.word	0x00007630
        /*0734*/ 	.word	0x00000000
        /*0738*/ 	.word	0x00000000
        /*073c*/ 	.short	0x010a
        /*073e*/ 	.byte	0xff
	.zero		1


	//   ....[101]....
        /*0740*/ 	.word	0x00007690
        /*0744*/ 	.word	0x00000000
        /*0748*/ 	.word	0x00000000
        /*074c*/ 	.short	0x010a
        /*074e*/ 	.byte	0xff
	.zero		1


	//   ....[102]....
        /*0750*/ 	.word	0x000076f0
        /*0754*/ 	.word	0x00000000
        /*0758*/ 	.word	0x00000000
        /*075c*/ 	.short	0x010a
        /*075e*/ 	.byte	0xff
	.zero		1


	//   ....[103]....
        /*0760*/ 	.word	0x00007750
        /*0764*/ 	.word	0x00000000
        /*0768*/ 	.word	0x00000000
        /*076c*/ 	.short	0x010a
        /*076e*/ 	.byte	0xff
	.zero		1


	//   ....[104]....
        /*0770*/ 	.word	0x000077b0
        /*0774*/ 	.word	0x00000000
        /*0778*/ 	.word	0x00000000
        /*077c*/ 	.short	0x010a
        /*077e*/ 	.byte	0xff
	.zero		1


	//   ....[105]....
        /*0780*/ 	.word	0x00007800
        /*0784*/ 	.word	0x00000000
        /*0788*/ 	.word	0x00000100
        /*078c*/ 	.short	0x010a
        /*078e*/ 	.byte	0xff
	.zero		1


	//   ....[106]....
        /*0790*/ 	.word	0x00007860
        /*0794*/ 	.word	0x00000000
        /*0798*/ 	.word	0x000000b0
        /*079c*/ 	.short	0x010a
        /*079e*/ 	.byte	0xff
	.zero		1


	//   ....[107]....
        /*07a0*/ 	.word	0x000078b0
        /*07a4*/ 	.word	0x00000000
        /*07a8*/ 	.word	0x000000a0
        /*07ac*/ 	.short	0x010a
        /*07ae*/ 	.byte	0xff
	.zero		1


	//   ....[108]....
        /*07b0*/ 	.word	0x00007910
        /*07b4*/ 	.word	0x00000000
        /*07b8*/ 	.word	0x000000b0
        /*07bc*/ 	.short	0x010a
        /*07be*/ 	.byte	0xff
	.zero		1


	//   ....[109]....
        /*07c0*/ 	.word	0x00007960
        /*07c4*/ 	.word	0x00000000
        /*07c8*/ 	.word	0x000000a0
        /*07cc*/ 	.short	0x010a
        /*07ce*/ 	.byte	0xff
	.zero		1


	//   ....[110]....
        /*07d0*/ 	.word	0x000079c0
        /*07d4*/ 	.word	0x00000003
        /*07d8*/ 	.word	0x000000e0
        /*07dc*/ 	.short	0x010a
        /*07de*/ 	.byte	0xff
	.zero		1


	//   ....[111]....
        /*07e0*/ 	.word	0x00007a20
        /*07e4*/ 	.word	0x00000000
        /*07e8*/ 	.word	0x00000000
        /*07ec*/ 	.short	0x010a
        /*07ee*/ 	.byte	0xff
	.zero		1


	//   ....[112]....
        /*07f0*/ 	.word	0x00007a80
        /*07f4*/ 	.word	0x00000000
        /*07f8*/ 	.word	0x00000000
        /*07fc*/ 	.short	0x010a
        /*07fe*/ 	.byte	0xff
	.zero		1


	//   ....[113]....
        /*0800*/ 	.word	0x00007ae0
        /*0804*/ 	.word	0x00000000
        /*0808*/ 	.word	0x00000000
        /*080c*/ 	.short	0x010a
        /*080e*/ 	.byte	0xff
	.zero		1


	//   ....[114]....
        /*0810*/ 	.word	0x00007b40
        /*0814*/ 	.word	0x00000000
        /*0818*/ 	.word	0x00000000
        /*081c*/ 	.short	0x010a
        /*081e*/ 	.byte	0xff
	.zero		1


	//   ....[115]....
        /*0820*/ 	.word	0x00007ba0
        /*0824*/ 	.word	0x00000000
        /*0828*/ 	.word	0x00000000
        /*082c*/ 	.short	0x010a
        /*082e*/ 	.byte	0xff
	.zero		1


	//   ....[116]....
        /*0830*/ 	.word	0x00007bf0
        /*0834*/ 	.word	0x00000000
        /*0838*/ 	.word	0x000000a0
        /*083c*/ 	.short	0x010a
        /*083e*/ 	.byte	0xff
	.zero		1


	//   ....[117]....
        /*0840*/ 	.word	0x00007c50
        /*0844*/ 	.word	0x00000000
        /*0848*/ 	.word	0x00000098
        /*084c*/ 	.short	0x010a
        /*084e*/ 	.byte	0xff
	.zero		1


	//   ....[118]....
        /*0850*/ 	.word	0x00007cb0
        /*0854*/ 	.word	0x00000000
        /*0858*/ 	.word	0x00000078
        /*085c*/ 	.short	0x010a
        /*085e*/ 	.byte	0xff
	.zero		1


	//   ....[119]....
        /*0860*/ 	.word	0x00007d10
        /*0864*/ 	.word	0x00000003
        /*0868*/ 	.word	0x00000078
        /*086c*/ 	.short	0x010a
        /*086e*/ 	.byte	0xff
	.zero		1


	//   ....[120]....
        /*0870*/ 	.word	0x00007d70
        /*0874*/ 	.word	0x00000000
        /*0878*/ 	.word	0x00000000
        /*087c*/ 	.short	0x010a
        /*087e*/ 	.byte	0xff
	.zero		1


	//   ....[121]....
        /*0880*/ 	.word	0x00007dd0
        /*0884*/ 	.word	0x00000000
        /*0888*/ 	.word	0x00000000
        /*088c*/ 	.short	0x010a
        /*088e*/ 	.byte	0xff
	.zero		1


	//   ....[122]....
        /*0890*/ 	.word	0x00007e20
        /*0894*/ 	.word	0x00000000
        /*0898*/ 	.word	0x000000a0
        /*089c*/ 	.short	0x010a
        /*089e*/ 	.byte	0xff
	.zero		1


	//   ....[123]....
        /*08a0*/ 	.word	0x00007e70
        /*08a4*/ 	.word	0x00000000
        /*08a8*/ 	.word	0x00000060
        /*08ac*/ 	.short	0x010a
        /*08ae*/ 	.byte	0xff
	.zero		1


	//   ....[124]....
        /*08b0*/ 	.word	0x00007ec0
        /*08b4*/ 	.word	0x00000054
        /*08b8*/ 	.word	0x000000c0
        /*08bc*/ 	.short	0x010a
        /*08be*/ 	.byte	0xff
	.zero		1


	//   ....[125]....
        /*08c0*/ 	.word	0x00007f10
        /*08c4*/ 	.word	0x00000002
        /*08c8*/ 	.word	0x00000060
        /*08cc*/ 	.short	0x010a
        /*08ce*/ 	.byte	0xff
	.zero		1


	//----- nvinfo : EIATTR_NUM_MBARRIERS
	.align		4
.L_47:
        /*08d0*/ 	.byte	0x03, 0x38
        /*08d2*/ 	.short	0x0024


	//----- nvinfo : EIATTR_EXIT_INSTR_OFFSETS
	.align		4
        /*08d4*/ 	.byte	0x04, 0x1c
        /*08d6*/ 	.short	(.L_49 - .L_48)


	//   ....[0]....
.L_48:
        /*08d8*/ 	.word	0x00002790


	//   ....[1]....
        /*08dc*/ 	.word	0x00002c80


	//   ....[2]....
        /*08e0*/ 	.word	0x00002ce0


	//   ....[3]....
        /*08e4*/ 	.word	0x00003e00


	//   ....[4]....
        /*08e8*/ 	.word	0x00004cd0


	//   ....[5]....
        /*08ec*/ 	.word	0x00004d10


	//   ....[6]....
        /*08f0*/ 	.word	0x00007390


	//   ....[7]....
        /*08f4*/ 	.word	0x00007410


	//   ....[8]....
        /*08f8*/ 	.word	0x00007440


	//   ....[9]....
        /*08fc*/ 	.word	0x000074b0


	//----- nvinfo : EIATTR_MAX_THREADS
	.align		4
.L_49:
        /*0900*/ 	.byte	0x04, 0x05
        /*0902*/ 	.short	(.L_51 - .L_50)
.L_50:
        /*0904*/ 	.word	0x00000100
        /*0908*/ 	.word	0x00000001
        /*090c*/ 	.word	0x00000001


	//----- nvinfo : EIATTR_CRS_STACK_SIZE
	.align		4
.L_51:
        /*0910*/ 	.byte	0x04, 0x1e
        /*0912*/ 	.short	(.L_53 - .L_52)
.L_52:
        /*0914*/ 	.word	0x00000000


	//----- nvinfo : EIATTR_CBANK_PARAM_SIZE
	.align		4
.L_53:
        /*0918*/ 	.byte	0x03, 0x19
        /*091a*/ 	.short	0x0800


	//----- nvinfo : EIATTR_PARAM_CBANK
	.align		4
        /*091c*/ 	.byte	0x04, 0x0a
        /*091e*/ 	.short	(.L_55 - .L_54)
	.align		4
.L_54:
        /*0920*/ 	.word	index@(.nv.constant0._ZN7cutlass13device_kernelINS_4gemm6kernel13GemmUniversalIN4cute5tupleIJiiiiEEENS1_10collective13CollectiveMmaINS1_35MainloopSm100TmaUmmaWarpSpecializedILi6ELi2ELi4ENS5_IJNS4_1CILi1EEESB_SB_EEEEENS5_IJNSA_ILi64EEESE_SE_EEENS_10tfloat32_tENS5_IJlSB_lEEESG_SH_NS4_8TiledMMAINS4_8MMA_AtomIJNS4_17SM100_MMA_TF32_SSISG_SG_fLi64ELi64ELNS4_4UMMA5MajorE0ELSM_0ELNSL_7ScaleInE0ELSN_0EEEEEENS4_6LayoutISC_NS5_IJNSA_ILi0EEESR_SR_EEEEENS5_IJNS4_10UnderscoreESU_SU_EEEEENS4_13SM90_TMA_LOADENS4_14ComposedLayoutINS4_7SwizzleILi3ELi4ELi3EEENS4_18smem_ptr_flag_bitsILi32EEENSQ_INS5_IJNSA_ILi8EEENSA_ILi32EEEEEENS5_IJS14_SB_EEEEEEEvNS4_8identityESX_S18_vS19_EENS_8epilogue10collective18CollectiveEpilogueINS1B_23Sm100TmaWarpSpecializedILi3ELi2ELi16ELb1ELb0EEEJSF_NS5_IJNSQ_ISE_SB_EENSQ_IS14_SB_EEEEESG_SH_SG_SH_NS1B_6fusion15FusionCallbacksIS1F_NS1J_17LinearCombinationISG_fSG_fLNS_15FloatRoundStyleE2EEESF_S1I_JEEENS4_5SM1004TMEM4LOAD26SM100_TMEM_LOAD_16dp128b8xESX_S18_NS4_17SM75_U32x4_LDSM_NENS4_14SM90_TMA_STOREES18_NS4_17SM90_U32x4_STSM_NENS4_39AutoVectorizingCopyWithAssumedAlignmentILi128EEEEEEvvEEEEvNT_6ParamsE)
        /*0924*/ 	.short	0x0380
        /*0926*/ 	.short	0x0800


	//----- nvinfo : EIATTR_SW_WAR
	.align		4
.L_55:
        /*0928*/ 	.byte	0x04, 0x36
        /*092a*/ 	.short	(.L_57 - .L_56)
.L_56:
        /*092c*/ 	.word	0x00000008
.L_57:


//--------------------- .nv.callgraph             --------------------------
	.section	.nv.callgraph,"",@"SHT_CUDA_CALLGRAPH"
	.align	4
	.sectionentsize	8
	.align		4
        /*0000*/ 	.word	0x00000000
	.align		4
        /*0004*/ 	.word	0xffffffff
	.align		4
        /*0008*/ 	.word	index@(_ZN7cutlass13device_kernelINS_4gemm6kernel13GemmUniversalIN4cute5tupleIJiiiiEEENS1_10collective13CollectiveMmaINS1_35MainloopSm100TmaUmmaWarpSpecializedILi6ELi2ELi4ENS5_IJNS4_1CILi1EEESB_SB_EEEEENS5_IJNSA_ILi64EEESE_SE_EEENS_10tfloat32_tENS5_IJlSB_lEEESG_SH_NS4_8TiledMMAINS4_8MMA_AtomIJNS4_17SM100_MMA_TF32_SSISG_SG_fLi64ELi64ELNS4_4UMMA5MajorE0ELSM_0ELNSL_7ScaleInE0ELSN_0EEEEEENS4_6LayoutISC_NS5_IJNSA_ILi0EEESR_SR_EEEEENS5_IJNS4_10UnderscoreESU_SU_EEEEENS4_13SM90_TMA_LOADENS4_14ComposedLayoutINS4_7SwizzleILi3ELi4ELi3EEENS4_18smem_ptr_flag_bitsILi32EEENSQ_INS5_IJNSA_ILi8EEENSA_ILi32EEEEEENS5_IJS14_SB_EEEEEEEvNS4_8identityESX_S18_vS19_EENS_8epilogue10collective18CollectiveEpilogueINS1B_23Sm100TmaWarpSpecializedILi3ELi2ELi16ELb1ELb0EEEJSF_NS5_IJNSQ_ISE_SB_EENSQ_IS14_SB_EEEEESG_SH_SG_SH_NS1B_6fusion15FusionCallbacksIS1F_NS1J_17LinearCombinationISG_fSG_fLNS_15FloatRoundStyleE2EEESF_S1I_JEEENS4_5SM1004TMEM4LOAD26SM100_TMEM_LOAD_16dp128b8xESX_S18_NS4_17SM75_U32x4_LDSM_NENS4_14SM90_TMA_STOREES18_NS4_17SM90_U32x4_STSM_NENS4_39AutoVectorizingCopyWithAssumedAlignmentILi128EEEEEEvvEEEEvNT_6ParamsE)
	.align		4
        /*000c*/ 	.word	index@(__assertfail)
	.align		4
        /*0010*/ 	.word	0x00000000
	.align		4
        /*0014*/ 	.word	0xfffffffe
	.align		4
        /*0018*/ 	.word	0x00000000
	.align		4
        /*001c*/ 	.word	0xfffffffd
	.align		4
        /*0020*/ 	.word	0x00000000
	.align		4
        /*0024*/ 	.word	0xfffffffc


//--------------------- .nv.constant4             --------------------------
	.section	.nv.constant4,"a",@progbits
	.align	8
	.align		8
.nv.constant4:
        /*0000*/ 	.dword	__assertfail
	.align		8
        /*0008*/ 	.dword	__unnamed_1
	.align		8
        /*0010*/ 	.dword	__unnamed_2
	.align		8
        /*0018*/ 	.dword	_ZN40_INTERNAL_1ca1d08f_4_k_cu_ef3d9b26_299314cuda3std3__45__cpo5beginE
	.align		8
        /*0020*/ 	.dword	_ZN40_INTERNAL_1ca1d08f_4_k_cu_ef3d9b26_299314cuda3std3__45__cpo3endE
	.align		8
        /*0028*/ 	.dword	_ZN40_INTERNAL_1ca1d08f_4_k_cu_ef3d9b26_299314cuda3std3__45__cpo6cbeginE
	.align		8
        /*0030*/ 	.dword	_ZN40_INTERNAL_1ca1d08f_4_k_cu_ef3d9b26_299314cuda3std3__45__cpo4cendE
	.align		8
        /*0038*/ 	.dword	_ZN40_INTERNAL_1ca1d08f_4_k_cu_ef3d9b26_299314cuda3std3__442_GLOBAL__N__1ca1d08f_4_k_cu_ef3d9b26_299316ignoreE
	.align		8
        /*0040*/ 	.dword	_ZN40_INTERNAL_1ca1d08f_4_k_cu_ef3d9b26_299314cuda3std3__419piecewise_constructE
	.align		8
        /*0048*/ 	.dword	_ZN40_INTERNAL_1ca1d08f_4_k_cu_ef3d9b26_299314cuda3std3__48in_placeE
	.align		8
        /*0050*/ 	.dword	_ZN40_INTERNAL_1ca1d08f_4_k_cu_ef3d9b26_299314cuda3std6ranges3__45__cpo4swapE
	.align		8
        /*0058*/ 	.dword	_ZN40_INTERNAL_1ca1d08f_4_k_cu_ef3d9b26_299314cuda3std6ranges3__45__cpo9iter_moveE
	.align		8
        /*0060*/ 	.dword	_ZN40_INTERNAL_1ca1d08f_4_k_cu_ef3d9b26_299314cute7productE
	.align		8
        /*0068*/ 	.dword	_ZN40_INTERNAL_1ca1d08f_4_k_cu_ef3d9b26_299314cute1_E
	.align		8
        /*0070*/ 	.dword	$str$25
	.align		8
        /*0078*/ 	.dword	$str$26
	.align		8
        /*0080*/ 	.dword	$str$27
	.align		8
        /*0088*/ 	.dword	$str$28


//--------------------- .text._ZN7cutlass13device_kernelINS_4gemm6kernel13GemmUniversalIN4cute5tupleIJiiiiEEENS1_10collective13CollectiveMmaINS1_35MainloopSm100TmaUmmaWarpSpecializedILi6ELi2ELi4ENS5_IJNS4_1CILi1EEESB_SB_EEEEENS5_IJNSA_ILi64EEESE_SE_EEENS_10tfloat32_tENS5_IJlSB_lEEESG_SH_NS4_8TiledMMAINS4_8MMA_AtomIJNS4_17SM100_MMA_TF32_SSISG_SG_fLi64ELi64ELNS4_4UMMA5MajorE0ELSM_0ELNSL_7ScaleInE0ELSN_0EEEEEENS4_6LayoutISC_NS5_IJNSA_ILi0EEESR_SR_EEEEENS5_IJNS4_10UnderscoreESU_SU_EEEEENS4_13SM90_TMA_LOADENS4_14ComposedLayoutINS4_7SwizzleILi3ELi4ELi3EEENS4_18smem_ptr_flag_bitsILi32EEENSQ_INS5_IJNSA_ILi8EEENSA_ILi32EEEEEENS5_IJS14_SB_EEEEEEEvNS4_8identityESX_S18_vS19_EENS_8epilogue10collective18CollectiveEpilogueINS1B_23Sm100TmaWarpSpecializedILi3ELi2ELi16ELb1ELb0EEEJSF_NS5_IJNSQ_ISE_SB_EENSQ_IS14_SB_EEEEESG_SH_SG_SH_NS1B_6fusion15FusionCallbacksIS1F_NS1J_17LinearCombinationISG_fSG_fLNS_15FloatRoundStyleE2EEESF_S1I_JEEENS4_5SM1004TMEM4LOAD26SM100_TMEM_LOAD_16dp128b8xESX_S18_NS4_17SM75_U32x4_LDSM_NENS4_14SM90_TMA_STOREES18_NS4_17SM90_U32x4_STSM_NENS4_39AutoVectorizingCopyWithAssumedAlignmentILi128EEEEEEvvEEEEvNT_6ParamsE --------------------------
	.section	.text._ZN7cutlass13device_kernelINS_4gemm6kernel13GemmUniversalIN4cute5tupleIJiiiiEEENS1_10collective13CollectiveMmaINS1_35MainloopSm100TmaUmmaWarpSpecializedILi6ELi2ELi4ENS5_IJNS4_1CILi1EEESB_SB_EEEEENS5_IJNSA_ILi64EEESE_SE_EEENS_10tfloat32_tENS5_IJlSB_lEEESG_SH_NS4_8TiledMMAINS4_8MMA_AtomIJNS4_17SM100_MMA_TF32_SSISG_SG_fLi64ELi64ELNS4_4UMMA5MajorE0ELSM_0ELNSL_7ScaleInE0ELSN_0EEEEEENS4_6LayoutISC_NS5_IJNSA_ILi0EEESR_SR_EEEEENS5_IJNS4_10UnderscoreESU_SU_EEEEENS4_13SM90_TMA_LOADENS4_14ComposedLayoutINS4_7SwizzleILi3ELi4ELi3EEENS4_18smem_ptr_flag_bitsILi32EEENSQ_INS5_IJNSA_ILi8EEENSA_ILi32EEEEEENS5_IJS14_SB_EEEEEEEvNS4_8identityESX_S18_vS19_EENS_8epilogue10collective18CollectiveEpilogueINS1B_23Sm100TmaWarpSpecializedILi3ELi2ELi16ELb1ELb0EEEJSF_NS5_IJNSQ_ISE_SB_EENSQ_IS14_SB_EEEEESG_SH_SG_SH_NS1B_6fusion15FusionCallbacksIS1F_NS1J_17LinearCombinationISG_fSG_fLNS_15FloatRoundStyleE2EEESF_S1I_JEEENS4_5SM1004TMEM4LOAD26SM100_TMEM_LOAD_16dp128b8xESX_S18_NS4_17SM75_U32x4_LDSM_NENS4_14SM90_TMA_STOREES18_NS4_17SM90_U32x4_STSM_NENS4_39AutoVectorizingCopyWithAssumedAlignmentILi128EEEEEEvvEEEEvNT_6ParamsE,"ax",@progbits
	.align	128
.text._ZN7cutlass13device_kernelINS_4gemm6kernel13GemmUniversalIN4cute5tupleIJiiiiEEENS1_10collective13CollectiveMmaINS1_35MainloopSm100TmaUmmaWarpSpecializedILi6ELi2ELi4ENS5_IJNS4_1CILi1EEESB_SB_EEEEENS5_IJNSA_ILi64EEESE_SE_EEENS_10tfloat32_tENS5_IJlSB_lEEESG_SH_NS4_8TiledMMAINS4_8MMA_AtomIJNS4_17SM100_MMA_TF32_SSISG_SG_fLi64ELi64ELNS4_4UMMA5MajorE0ELSM_0ELNSL_7ScaleInE0ELSN_0EEEEEENS4_6LayoutISC_NS5_IJNSA_ILi0EEESR_SR_EEEEENS5_IJNS4_10UnderscoreESU_SU_EEEEENS4_13SM90_TMA_LOADENS4_14ComposedLayoutINS4_7SwizzleILi3ELi4ELi3EEENS4_18smem_ptr_flag_bitsILi32EEENSQ_INS5_IJNSA_ILi8EEENSA_ILi32EEEEEENS5_IJS14_SB_EEEEEEEvNS4_8identityESX_S18_vS19_EENS_8epilogue10collective18CollectiveEpilogueINS1B_23Sm100TmaWarpSpecializedILi3ELi2ELi16ELb1ELb0EEEJSF_NS5_IJNSQ_ISE_SB_EENSQ_IS14_SB_EEEEESG_SH_SG_SH_NS1B_6fusion15FusionCallbacksIS1F_NS1J_17LinearCombinationISG_fSG_fLNS_15FloatRoundStyleE2EEESF_S1I_JEEENS4_5SM1004TMEM4LOAD26SM100_TMEM_LOAD_16dp128b8xESX_S18_NS4_17SM75_U32x4_LDSM_NENS4_14SM90_TMA_STOREES18_NS4_17SM90_U32x4_STSM_NENS4_39AutoVectorizingCopyWithAssumedAlignmentILi128EEEEEEvvEEEEvNT_6ParamsE:
        .type           _ZN7cutlass13device_kernelINS_4gemm6kernel13GemmUniversalIN4cute5tupleIJiiiiEEENS1_10collective13CollectiveMmaINS1_35MainloopSm100TmaUmmaWarpSpecializedILi6ELi2ELi4ENS5_IJNS4_1CILi1EEESB_SB_EEEEENS5_IJNSA_ILi64EEESE_SE_EEENS_10tfloat32_tENS5_IJlSB_lEEESG_SH_NS4_8TiledMMAINS4_8MMA_AtomIJNS4_17SM100_MMA_TF32_SSISG_SG_fLi64ELi64ELNS4_4UMMA5MajorE0ELSM_0ELNSL_7ScaleInE0ELSN_0EEEEEENS4_6LayoutISC_NS5_IJNSA_ILi0EEESR_SR_EEEEENS5_IJNS4_10UnderscoreESU_SU_EEEEENS4_13SM90_TMA_LOADENS4_14ComposedLayoutINS4_7SwizzleILi3ELi4ELi3EEENS4_18smem_ptr_flag_bitsILi32EEENSQ_INS5_IJNSA_ILi8EEENSA_ILi32EEEEEENS5_IJS14_SB_EEEEEEEvNS4_8identityESX_S18_vS19_EENS_8epilogue10collective18CollectiveEpilogueINS1B_23Sm100TmaWarpSpecializedILi3ELi2ELi16ELb1ELb0EEEJSF_NS5_IJNSQ_ISE_SB_EENSQ_IS14_SB_EEEEESG_SH_SG_SH_NS1B_6fusion15FusionCallbacksIS1F_NS1J_17LinearCombinationISG_fSG_fLNS_15FloatRoundStyleE2EEESF_S1I_JEEENS4_5SM1004TMEM4LOAD26SM100_TMEM_LOAD_16dp128b8xESX_S18_NS4_17SM75_U32x4_LDSM_NENS4_14SM90_TMA_STOREES18_NS4_17SM90_U32x4_STSM_NENS4_39AutoVectorizingCopyWithAssumedAlignmentILi128EEEEEEvvEEEEvNT_6ParamsE,@function
        .size           _ZN7cutlass13device_kernelINS_4gemm6kernel13GemmUniversalIN4cute5tupleIJiiiiEEENS1_10collective13CollectiveMmaINS1_35MainloopSm100TmaUmmaWarpSpecializedILi6ELi2ELi4ENS5_IJNS4_1CILi1EEESB_SB_EEEEENS5_IJNSA_ILi64EEESE_SE_EEENS_10tfloat32_tENS5_IJlSB_lEEESG_SH_NS4_8TiledMMAINS4_8MMA_AtomIJNS4_17SM100_MMA_TF32_SSISG_SG_fLi64ELi64ELNS4_4UMMA5MajorE0ELSM_0ELNSL_7ScaleInE0ELSN_0EEEEEENS4_6LayoutISC_NS5_IJNSA_ILi0EEESR_SR_EEEEENS5_IJNS4_10UnderscoreESU_SU_EEEEENS4_13SM90_TMA_LOADENS4_14ComposedLayoutINS4_7SwizzleILi3ELi4ELi3EEENS4_18smem_ptr_flag_bitsILi32EEENSQ_INS5_IJNSA_ILi8EEENSA_ILi32EEEEEENS5_IJS14_SB_EEEEEEEvNS4_8identityESX_S18_vS19_EENS_8epilogue10collective18CollectiveEpilogueINS1B_23Sm100TmaWarpSpecializedILi3ELi2ELi16ELb1ELb0EEEJSF_NS5_IJNSQ_ISE_SB_EENSQ_IS14_SB_EEEEESG_SH_SG_SH_NS1B_6fusion15FusionCallbacksIS1F_NS1J_17LinearCombinationISG_fSG_fLNS_15FloatRoundStyleE2EEESF_S1I_JEEENS4_5SM1004TMEM4LOAD26SM100_TMEM_LOAD_16dp128b8xESX_S18_NS4_17SM75_U32x4_LDSM_NENS4_14SM90_TMA_STOREES18_NS4_17SM90_U32x4_STSM_NENS4_39AutoVectorizingCopyWithAssumedAlignmentILi128EEEEEEvvEEEEvNT_6ParamsE,(.L_x_160 - _ZN7cutlass13device_kernelINS_4gemm6kernel13GemmUniversalIN4cute5tupleIJiiiiEEENS1_10collective13CollectiveMmaINS1_35MainloopSm100TmaUmmaWarpSpecializedILi6ELi2ELi4ENS5_IJNS4_1CILi1EEESB_SB_EEEEENS5_IJNSA_ILi64EEESE_SE_EEENS_10tfloat32_tENS5_IJlSB_lEEESG_SH_NS4_8TiledMMAINS4_8MMA_AtomIJNS4_17SM100_MMA_TF32_SSISG_SG_fLi64ELi64ELNS4_4UMMA5MajorE0ELSM_0ELNSL_7ScaleInE0ELSN_0EEEEEENS4_6LayoutISC_NS5_IJNSA_ILi0EEESR_SR_EEEEENS5_IJNS4_10UnderscoreESU_SU_EEEEENS4_13SM90_TMA_LOADENS4_14ComposedLayoutINS4_7SwizzleILi3ELi4ELi3EEENS4_18smem_ptr_flag_bitsILi32EEENSQ_INS5_IJNSA_ILi8EEENSA_ILi32EEEEEENS5_IJS14_SB_EEEEEEEvNS4_8identityESX_S18_vS19_EENS_8epilogue10collective18CollectiveEpilogueINS1B_23Sm100TmaWarpSpecializedILi3ELi2ELi16ELb1ELb0EEEJSF_NS5_IJNSQ_ISE_SB_EENSQ_IS14_SB_EEEEESG_SH_SG_SH_NS1B_6fusion15FusionCallbacksIS1F_NS1J_17LinearCombinationISG_fSG_fLNS_15FloatRoundStyleE2EEESF_S1I_JEEENS4_5SM1004TMEM4LOAD26SM100_TMEM_LOAD_16dp128b8xESX_S18_NS4_17SM75_U32x4_LDSM_NENS4_14SM90_TMA_STOREES18_NS4_17SM90_U32x4_STSM_NENS4_39AutoVectorizingCopyWithAssumedAlignmentILi128EEEEEEvvEEEEvNT_6ParamsE)
        .other          _ZN7cutlass13device_kernelINS_4gemm6kernel13GemmUniversalIN4cute5tupleIJiiiiEEENS1_10collective13CollectiveMmaINS1_35MainloopSm100TmaUmmaWarpSpecializedILi6ELi2ELi4ENS5_IJNS4_1CILi1EEESB_SB_EEEEENS5_IJNSA_ILi64EEESE_SE_EEENS_10tfloat32_tENS5_IJlSB_lEEESG_SH_NS4_8TiledMMAINS4_8MMA_AtomIJNS4_17SM100_MMA_TF32_SSISG_SG_fLi64ELi64ELNS4_4UMMA5MajorE0ELSM_0ELNSL_7ScaleInE0ELSN_0EEEEEENS4_6LayoutISC_NS5_IJNSA_ILi0EEESR_SR_EEEEENS5_IJNS4_10UnderscoreESU_SU_EEEEENS4_13SM90_TMA_LOADENS4_14ComposedLayoutINS4_7SwizzleILi3ELi4ELi3EEENS4_18smem_ptr_flag_bitsILi32EEENSQ_INS5_IJNSA_ILi8EEENSA_ILi32EEEEEENS5_IJS14_SB_EEEEEEEvNS4_8identityESX_S18_vS19_EENS_8epilogue10collective18CollectiveEpilogueINS1B_23Sm100TmaWarpSpecializedILi3ELi2ELi16ELb1ELb0EEEJSF_NS5_IJNSQ_ISE_SB_EENSQ_IS14_SB_EEEEESG_SH_SG_SH_NS1B_6fusion15FusionCallbacksIS1F_NS1J_17LinearCombinationISG_fSG_fLNS_15FloatRoundStyleE2EEESF_S1I_JEEENS4_5SM1004TMEM4LOAD26SM100_TMEM_LOAD_16dp128b8xESX_S18_NS4_17SM75_U32x4_LDSM_NENS4_14SM90_TMA_STOREES18_NS4_17SM90_U32x4_STSM_NENS4_39AutoVectorizingCopyWithAssumedAlignmentILi128EEEEEEvvEEEEvNT_6ParamsE,@"STO_CUDA_ENTRY STV_DEFAULT"
_ZN7cutlass13device_kernelINS_4gemm6kernel13GemmUniversalIN4cute5tupleIJiiiiEEENS1_10collective13CollectiveMmaINS1_35MainloopSm100TmaUmmaWarpSpecializedILi6ELi2ELi4ENS5_IJNS4_1CILi1EEESB_SB_EEEEENS5_IJNSA_ILi64EEESE_SE_EEENS_10tfloat32_tENS5_IJlSB_lEEESG_SH_NS4_8TiledMMAINS4_8MMA_AtomIJNS4_17SM100_MMA_TF32_SSISG_SG_fLi64ELi64ELNS4_4UMMA5MajorE0ELSM_0ELNSL_7ScaleInE0ELSN_0EEEEEENS4_6LayoutISC_NS5_IJNSA_ILi0EEESR_SR_EEEEENS5_IJNS4_10UnderscoreESU_SU_EEEEENS4_13SM90_TMA_LOADENS4_14ComposedLayoutINS4_7SwizzleILi3ELi4ELi3EEENS4_18smem_ptr_flag_bitsILi32EEENSQ_INS5_IJNSA_ILi8EEENSA_ILi32EEEEEENS5_IJS14_SB_EEEEEEEvNS4_8identityESX_S18_vS19_EENS_8epilogue10collective18CollectiveEpilogueINS1B_23Sm100TmaWarpSpecializedILi3ELi2ELi16ELb1ELb0EEEJSF_NS5_IJNSQ_ISE_SB_EENSQ_IS14_SB_EEEEESG_SH_SG_SH_NS1B_6fusion15FusionCallbacksIS1F_NS1J_17LinearCombinationISG_fSG_fLNS_15FloatRoundStyleE2EEESF_S1I_JEEENS4_5SM1004TMEM4LOAD26SM100_TMEM_LOAD_16dp128b8xESX_S18_NS4_17SM75_U32x4_LDSM_NENS4_14SM90_TMA_STOREES18_NS4_17SM90_U32x4_STSM_NENS4_39AutoVectorizingCopyWithAssumedAlignmentILi128EEEEEEvvEEEEvNT_6ParamsE:
[----:B------:R-:W1:Y:S01]  /*0000*/  LDC R1, c[0x0][0x37c] ;  /* 0x0000df00ff017b82 */ /* 0x000e620000000800 */
[----:B------:R-:W2:Y:S01]  /*0010*/  S2R R79, SR_TID.X ;  /* 0x00000000004f7919 */ /* 0x000ea20000002100 */
[----:B------:R-:W3:Y:S01]  /*0020*/  LDCU.64 UR4, c[0x0][0x890] ;  /* 0x00011200ff0477ac */ /* 0x000ee20008000a00 */
[----:B------:R-:W-:Y:S02]  /*0030*/  PRMT R67, RZ, 0x7610, R67 ;  /* 0x00007610ff437816 */ /* 0x000fe40000000043 */
[----:B------:R-:W-:Y:S01]  /*0040*/  ELECT P5, URZ, PT ;  /* 0x0000000000ff782f */ /* 0x000fe200038a0000 */
[----:B------:R-:W4:Y:S01]  /*0050*/  LDCU.64 UR46, c[0x0][0x358] ;  /* 0x00006b00ff2e77ac */ /* 0x000f220008000a00 */
[----:B---3--:R-:W-:-:S04]  /*0060*/  UISETP.NE.U32.AND UP0, UPT, UR4, URZ, UPT ;  /* 0x000000ff0400728c */ /* 0x008fc8000bf05070 */
[----:B------:R-:W-:Y:S01]  /*0070*/  UISETP.NE.AND.EX UP0, UPT, UR5, URZ, UPT, UP0 ;  /* 0x000000ff0500728c */ /* 0x000fe2000bf05300 */
[----:B--2---:R-:W-:-:S05]  /*0080*/  SHF.R.U32.HI R73, RZ, 0x5, R79 ;  /* 0x00000005ff497819 */ /* 0x004fca000001164f */
[----:B------:R-:W2:Y:S02]  /*0090*/  SHFL.IDX PT, R0, R73, RZ, 0x1f ;  /* 0x00001fff49007589 */ /* 0x000ea400000e0000 */
[----:B--2---:R-:W-:Y:S01]  /*00a0*/  R2UR UR8, R0 ;  /* 0x00000000000872ca */ /* 0x004fe200000e0000 */
[----:B-1--4-:R-:W-:-:S14]  /*00b0*/  BRA.U UP0, `(.L_x_0) ;  /* 0x00000001002c7547 */ /* 0x012fdc000b800000 */
[----:B------:R-:W1:Y:S02]  /*00c0*/  LDCU.64 UR6, c[0x0][0x888] ;  /* 0x00011100ff0677ac */ /* 0x000e640008000a00 */
[----:B-1----:R-:W-:-:S04]  /*00d0*/  UISETP.NE.U32.AND UP0, UPT, UR6, URZ, UPT ;  /* 0x000000ff0600728c */ /* 0x002fc8000bf05070 */
[----:B------:R-:W-:-:S09]  /*00e0*/  UISETP.NE.AND.EX UP0, UPT, UR7, URZ, UPT, UP0 ;  /* 0x000000ff0700728c */ /* 0x000fd2000bf05300 */
[----:B------:R-:W-:Y:S05]  /*00f0*/  BRA.U !UP0, `(.L_x_1) ;  /* 0x0000000108107547 */ /* 0x000fea000b800000 */
[----:B------:R-:W1:Y:S02]  /*0100*/  LDC.64 R2, c[0x0][0x888] ;  /* 0x00022200ff027b82 */ /* 0x000e640000000a00 */
[----:B-1----:R1:W5:Y:S01]  /*0110*/  LDG.E R35, desc[UR46][R2.64] ;  /* 0x0000002e02237981 */ /* 0x002362000c1e1900 */
[----:B------:R-:W-:Y:S01]  /*0120*/  HFMA2 R67, -RZ, RZ, 0, 5.9604644775390625e-08 ;  /* 0x00000001ff437431 */ /* 0x000fe200000001ff */
[----:B------:R-:W-:Y:S05]  /*0130*/  BRA `(.L_x_0) ;  /* 0x00000000000c7947 */ /* 0x000fea0003800000 */
.L_x_1:
[----:B------:R-:W1:Y:S01]  /*0140*/  LDCU UR6, c[0x0][0x880] ;  /* 0x00011000ff0677ac */ /* 0x000e620008000800 */
[----:B------:R-:W-:Y:S01]  /*0150*/  HFMA2 R67, -RZ, RZ, 0, 5.9604644775390625e-08 ;  /* 0x00000001ff437431 */ /* 0x000fe200000001ff */
[----:B-1----:R-:W-:-:S07]  /*0160*/  MOV R35, UR6 ;  /* 0x0000000600237c02 */ /* 0x002fce0008000f00 */
.L_x_0:
[----:B------:R-:W2:Y:S02]  /*0170*/  LDCU.64 UR6, c[0x0][0x8b0] ;  /* 0x00011600ff0677ac */ /* 0x000ea40008000a00 */
[----:B--2---:R-:W-:-:S04]  /*0180*/  UISETP.NE.U32.AND UP0, UPT, UR6, URZ, UPT ;  /* 0x000000ff0600728c */ /* 0x004fc8000bf05070 */
[----:B------:R-:W-:-:S09]  /*0190*/  UISETP.NE.AND.EX UP0, UPT, UR7, URZ, UPT, UP0 ;  /* 0x000000ff0700728c */ /* 0x000fd2000bf05300 */
[----:B------:R-:W-:Y:S05]  /*01a0*/  BRA.U UP0, `(.L_x_2) ;  /* 0x0000000100247547 */ /* 0x000fea000b800000 */
[----:B------:R-:W2:Y:S02]  /*01b0*/  LDCU.64 UR6, c[0x0][0x8a8] ;  /* 0x00011500ff0677ac */ /* 0x000ea40008000a00 */
[----:B--2---:R-:W-:-:S04]  /*01c0*/  UISETP.NE.U32.AND UP0, UPT, UR6, URZ, UPT ;  /* 0x000000ff0600728c */ /* 0x004fc8000bf05070 */
[----:B------:R-:W-:-:S09]  /*01d0*/  UISETP.NE.AND.EX UP0, UPT, UR7, URZ, UPT, UP0 ;  /* 0x000000ff0700728c */ /* 0x000fd2000bf05300 */
[----:B------:R-:W-:Y:S05]  /*01e0*/  BRA.U !UP0, `(.L_x_3) ;  /* 0x00000001080c7547 */ /* 0x000fea000b800000 */
[----:B-1----:R-:W1:Y:S02]  /*01f0*/  LDC.64 R2, c[0x0][0x8a8] ;  /* 0x00022a00ff027b82 */ /* 0x002e640000000a00 */
[----:B-1----:R2:W5:Y:S01]  /*0200*/  LDG.E R33, desc[UR46][R2.64] ;  /* 0x0000002e02217981 */ /* 0x002562000c1e1900 */
[----:B------:R-:W-:Y:S05]  /*0210*/  BRA `(.L_x_2) ;  /* 0x0000000000087947 */ /* 0x000fea0003800000 */
.L_x_3:
[----:B------:R-:W2:Y:S02]  /*0220*/  LDCU UR6, c[0x0][0x8a0] ;  /* 0x00011400ff0677ac */ /* 0x000ea40008000800 */
[----:B--2---:R-:W-:Y:S02]  /*0230*/  MOV R33, UR6 ;  /* 0x0000000600217c02 */ /* 0x004fe40008000f00 */
.L_x_2:
[----:B------:R-:W-:Y:S01]  /*0240*/  IMAD.U32 R0, RZ, RZ, UR8 ;  /* 0x00000008ff007e24 */ /* 0x000fe2000f8e00ff */
[----:B------:R-:W-:Y:S04]  /*0250*/  BSSY.RECONVERGENT B0, `(.L_x_4) ;  /* 0x000000c000007945 */ /* 0x000fe80003800200 */
[C---:B------:R-:W-:Y:S02]  /*0260*/  ISETP.NE.OR P1, PT, R0.reuse, 0x1, !P5 ;  /* 0x000000010000780c */ /* 0x040fe40006f25670 */
[----:B------:R-:W-:-:S11]  /*0270*/  ISETP.NE.OR P0, PT, R0, 0x3, !P5 ;  /* 0x000000030000780c */ /* 0x000fd60006f05670 */
[----:B------:R-:W-:Y:S05]  /*0280*/  @P1 BRA `(.L_x_5) ;  /* 0x0000000000201947 */ /* 0x000fea0003800000 */
[----:B------:R-:W3:Y:S02]  /*0290*/  LDCU.64 UR6, c[0x0][0x348] ;  /* 0x00006900ff0677ac */ /* 0x000ee40008000a00 */
[----:B---3--:R-:W-:Y:S02]  /*02a0*/  UIADD3 UR10, UP1, UPT, UR6, 0x80, URZ ;  /* 0x00000080060a7890 */ /* 0x008fe4000ff3e0ff */
[----:B------:R-:W-:Y:S02]  /*02b0*/  UIADD3 UR6, UP0, UPT, UR6, 0x180, URZ ;  /* 0x0000018006067890 */ /* 0x000fe4000ff1e0ff */
[----:B------:R-:W-:Y:S02]  /*02c0*/  UIADD3.X UR11, UPT, UPT, URZ, UR7, URZ, UP1, !UPT ;  /* 0x00000007ff0b7290 */ /* 0x000fe40008ffe4ff */
[----:B------:R-:W-:-:S07]  /*02d0*/  UIADD3.X UR7, UPT, UPT, URZ, UR7, URZ, UP0, !UPT ;  /* 0x00000007ff077290 */ /* 0x000fce00087fe4ff */
[----:B------:R3:W-:Y:S02]  /*02e0*/  UTMACCTL.PF [UR10] ;  /* 0x000000000a0079b9 */ /* 0x0007e40008040000 */
[----:B------:R3:W-:Y:S02]  /*02f0*/  UTMACCTL.PF [UR6] ;  /* 0x00000000060079b9 */ /* 0x0007e40008040000 */
[----:B---3--:R-:W-:Y:S01]  /*0300*/  NOP ;  /* 0x0000000000007918 */ /* 0x008fe20000000000 */
.L_x_5:
[----:B------:R-:W-:Y:S05]  /*0310*/  BSYNC.RECONVERGENT B0 ;  /* 0x0000000000007941 */ /* 0x000fea0003800200 */
.L_x_4:
[----:B------:R-:W-:Y:S04]  /*0320*/  BSSY.RECONVERGENT B0, `(.L_x_6) ;  /* 0x000000a000007945 */ /* 0x000fe80003800200 */
        /* <DEDUP_REMOVED lines=9> */
.L_x_7:
[----:B------:R-:W-:Y:S05]  /*03c0*/  BSYNC.RECONVERGENT B0 ;  /* 0x0000000000007941 */ /* 0x000fea0003800200 */
.L_x_6:
[----:B------:R-:W3:Y:S01]  /*03d0*/  LDCU.64 UR6, c[0x0][0x888] ;  /* 0x00011100ff0677ac */ /* 0x000ee20008000a00 */
[----:B------:R-:W-:Y:S02]  /*03e0*/  UISETP.EQ.U32.AND UP1, UPT, UR4, URZ, UPT ;  /* 0x000000ff0400728c */ /* 0x000fe4000bf22070 */
[----:B------:R-:W-:Y:S02]  /*03f0*/  UPLOP3.LUT UP2, UPT, UPT, UPT, UPT, 0x80, 0x8 ;  /* 0x000000000008789c */ /* 0x000fe40003f4f070 */
[----:B---3--:R-:W-:-:S04]  /*0400*/  UISETP.NE.U32.AND UP0, UPT, UR6, URZ, UPT ;  /* 0x000000ff0600728c */ /* 0x008fc8000bf05070 */
[----:B------:R-:W-:-:S04]  /*0410*/  UISETP.NE.AND.EX UP0, UPT, UR7, URZ, UPT, UP0 ;  /* 0x000000ff0700728c */ /* 0x000fc8000bf05300 */
[----:B------:R-:W-:-:S04]  /*0420*/  UISETP.EQ.OR.EX UP3, UPT, UR5, URZ, !UP0, UP1 ;  /* 0x000000ff0500728c */ /* 0x000fc8000c762710 */
[----:B------:R-:W-:-:S05]  /*0430*/  UP2UR UR53, UPR, URZ, 0x8 ;  /* 0x00000008ff357883 */ /* 0x000fca0008000000 */
[----:B------:R-:W-:Y:S07]  /*0440*/  BRA.U !UP3, `(.L_x_8) ;  /* 0x000000010b207547 */ /* 0x000fee000b800000 */
[----:B------:R-:W-:Y:S01]  /*0450*/  UISETP.NE.U32.AND UP2, UPT, UR4, URZ, UPT ;  /* 0x000000ff0400728c */ /* 0x000fe2000bf45070 */
[----:B-----5:R-:W-:Y:S01]  /*0460*/  FSETP.NEU.AND P0, PT, R35, RZ, PT ;  /* 0x000000ff2300720b */ /* 0x020fe20003f0d000 */
[----:B------:R-:W-:Y:S02]  /*0470*/  USEL UR4, URZ, 0xffffffff, UP0 ;  /* 0xffffffffff047887 */ /* 0x000fe40008000000 */
[----:B------:R-:W-:-:S10]  /*0480*/  UISETP.NE.AND.EX UP2, UPT, UR5, URZ, UPT, UP2 ;  /* 0x000000ff0500728c */ /* 0x000fd4000bf45320 */
[----:B------:R-:W-:Y:S01]  /*0490*/  VOTEU.ANY UP1, P0 ;  /* 0x0000000000ff7886 */ /* 0x000fe20000020100 */
[----:B------:R-:W-:-:S04]  /*04a0*/  @!UP2 USEL UR4, URZ, 0xffffffff, UP1 ;  /* 0xffffffffff04a887 */ /* 0x000fc80008800000 */
[----:B------:R-:W-:-:S04]  /*04b0*/  ULOP3.LUT UR4, UR4, 0x1, URZ, 0xc0, !UPT ;  /* 0x0000000104047892 */ /* 0x000fc8000f8ec0ff */
[----:B------:R-:W-:-:S11]  /*04c0*/  UISETP.NE.U32.AND UP2, UPT, UR4, 0x1, UPT ;  /* 0x000000010400788c */ /* 0x000fd6000bf45070 */
.L_x_8:
[----:B-12---:R-:W1:Y:S01]  /*04d0*/  SHFL.IDX PT, R2, R73, RZ, 0x1f ;  /* 0x00001fff49027589 */ /* 0x006e6200000e0000 */
[----:B------:R-:W-:-:S04]  /*04e0*/  UISETP.NE.AND UP1, UPT, UR8, 0x2, UPT ;  /* 0x000000020800788c */ /* 0x000fc8000bf25270 */
[----:B------:R-:W-:Y:S01]  /*04f0*/  USEL UR6, URZ, 0x1, UP1 ;  /* 0x00000001ff067887 */ /* 0x000fe20008800000 */
[----:B-1----:R-:W-:-:S13]  /*0500*/  ISETP.NE.AND P0, PT, R2, RZ, PT ;  /* 0x000000ff0200720c */ /* 0x002fda0003f05270 */
[----:B------:R-:W-:Y:S05]  /*0510*/  @P0 BRA `(.L_x_9) ;  /* 0x0000000000580947 */ /* 0x000fea0003800000 */
[----:B------:R-:W1:Y:S01]  /*0520*/  S2UR UR5, SR_CgaCtaId ;  /* 0x00000000000579c3 */ /* 0x000e620000008800 */
[----:B------:R-:W-:Y:S01]  /*0530*/  UMOV UR7, 0x400 ;  /* 0x0000040000077882 */ /* 0x000fe20000000000 */
[----:B------:R-:W-:Y:S01]  /*0540*/  UMOV UR4, 0x1 ;  /* 0x0000000100047882 */ /* 0x000fe20000000000 */
[----:B------:R-:W-:Y:S01]  /*0550*/  ELECT P0, URZ, PT ;  /* 0x0000000000ff782f */ /* 0x000fe20003800000 */
[----:B------:R-:W-:-:S04]  /*0560*/  UIADD3 UR10, UPT, UPT, -UR4, 0x100000, URZ ;  /* 0x00100000040a7890 */ /* 0x000fc8000fffe1ff */
[----:B------:R-:W-:Y:S02]  /*0570*/  USHF.L.U32 UR11, UR10, 0xb, URZ ;  /* 0x0000000b0a0b7899 */ /* 0x000fe400080006ff */
[----:B------:R-:W-:Y:S02]  /*0580*/  USHF.L.U32 UR10, UR10, 0x1, URZ ;  /* 0x000000010a0a7899 */ /* 0x000fe400080006ff */
[----:B-1----:R-:W-:Y:S01]  /*0590*/  ULEA UR5, UR5, UR7, 0x18 ;  /* 0x0000000705057291 */ /* 0x002fe2000f8ec0ff */
[----:B------:R-:W1:Y:S11]  /*05a0*/  FENCE.VIEW.ASYNC.S ;  /* 0x00000000000073c6 */ /* 0x000e760000000000 */
[----:B-1----:R1:W2:Y:S01]  /*05b0*/  SYNCS.EXCH.64 URZ, [UR5], UR10 ;  /* 0x0000000a05ff75b2 */ /* 0x0022a20008000100 */
[----:B------:R1:W3:Y:S01]  /*05c0*/  SYNCS.EXCH.64 URZ, [UR5+0x30], UR10 ;  /* 0x0000300a05ff75b2 */ /* 0x0002e20008000100 */
[----:B------:R1:W4:Y:S01]  /*05d0*/  SYNCS.EXCH.64 URZ, [UR5+0x8], UR10 ;  /* 0x0000080a05ff75b2 */ /* 0x0003220008000100 */
[----:B------:R1:W1:Y:S01]  /*05e0*/  SYNCS.EXCH.64 URZ, [UR5+0x38], UR10 ;  /* 0x0000380a05ff75b2 */ /* 0x0002620008000100 */
        /* <DEDUP_REMOVED lines=8> */
[----:B------:R-:W-:Y:S01]  /*0670*/  NOP ;  /* 0x0000000000007918 */ /* 0x000fe20000000000 */
.L_x_9:
[----:B------:R-:W2:Y:S01]  /*0680*/  SHFL.IDX PT, R2, R73, RZ, 0x1f ;  /* 0x00001fff49027589 */ /* 0x000ea200000e0000 */
[----:B------:R-:W-:Y:S01]  /*0690*/  NOP ;  /* 0x0000000000007918 */ /* 0x000fe20000000000 */
[----:B--2---:R-:W-:-:S13]  /*06a0*/  ISETP.NE.AND P0, PT, R2, 0x1, PT ;  /* 0x000000010200780c */ /* 0x004fda0003f05270 */
[----:B------:R-:W-:Y:S05]  /*06b0*/  @P0 BRA `(.L_x_10) ;  /* 0x0000000000500947 */ /* 0x000fea0003800000 */
[----:B------:R-:W2:Y:S01]  /*06c0*/  S2UR UR7, SR_CgaCtaId ;  /* 0x00000000000779c3 */ /* 0x000ea20000008800 */
[----:B------:R-:W-:Y:S01]  /*06d0*/  UMOV UR9, 0x400 ;  /* 0x0000040000097882 */ /* 0x000fe20000000000 */
[----:B-1----:R-:W-:Y:S01]  /*06e0*/  UMOV UR5, 0x20 ;  /* 0x0000002000057882 */ /* 0x002fe20000000000 */
[----:B------:R-:W-:Y:S01]  /*06f0*/  UMOV UR4, 0x80 ;  /* 0x0000008000047882 */ /* 0x000fe20000000000 */
[----:B------:R-:W-:-:S04]  /*0700*/  UIADD3 UR10, UPT, UPT, -UR5, 0x100000, URZ ;  /* 0x00100000050a7890 */ /* 0x000fc8000fffe1ff */
[----:B------:R-:W-:Y:S02]  /*0710*/  USHF.L.U32 UR11, UR10, 0xb, URZ ;  /* 0x0000000b0a0b7899 */ /* 0x000fe400080006ff */
[----:B------:R-:W-:Y:S02]  /*0720*/  USHF.L.U32 UR10, UR10, 0x1, URZ ;  /* 0x000000010a0a7899 */ /* 0x000fe400080006ff */
[----:B------:R-:W-:-:S04]  /*0730*/  UIADD3 UR4, UPT, UPT, -UR4, 0x100000, URZ ;  /* 0x0010000004047890 */ /* 0x000fc8000fffe1ff */
[----:B------:R-:W-:Y:S02]  /*0740*/  USHF.L.U32 UR5, UR4, 0xb, URZ ;  /* 0x0000000b04057899 */ /* 0x000fe400080006ff */
[----:B------:R-:W-:Y:S01]  /*0750*/  USHF.L.U32 UR4, UR4, 0x1, URZ ;  /* 0x0000000104047899 */ /* 0x000fe200080006ff */
[----:B------:R-:W-:Y:S01]  /*0760*/  ELECT P0, URZ, PT ;  /* 0x0000000000ff782f */ /* 0x000fe20003800000 */
[----:B--2---:R-:W-:Y:S01]  /*0770*/  ULEA UR7, UR7, UR9, 0x18 ;  /* 0x0000000907077291 */ /* 0x004fe2000f8ec0ff */
[----:B------:R-:W1:Y:S11]  /*0780*/  FENCE.VIEW.ASYNC.S ;  /* 0x00000000000073c6 */ /* 0x000e760000000000 */
[----:B-1----:R2:W1:Y:S01]  /*0790*/  SYNCS.EXCH.64 URZ, [UR7+0x60], UR10 ;  /* 0x0000600a07ff75b2 */ /* 0x0024620008000100 */
[----:B------:R2:W1:Y:S01]  /*07a0*/  SYNCS.EXCH.64 URZ, [UR7+0x78], UR4 ;  /* 0x0000780407ff75b2 */ /* 0x0004620008000100 */
[----:B------:R2:W1:Y:S01]  /*07b0*/  SYNCS.EXCH.64 URZ, [UR7+0x68], UR10 ;  /* 0x0000680a07ff75b2 */ /* 0x0004620008000100 */
[----:B------:R2:W1:Y:S01]  /*07c0*/  SYNCS.EXCH.64 URZ, [UR7+0x80], UR4 ;  /* 0x0000800407ff75b2 */ /* 0x0004620008000100 */
[----:B------:R2:W1:Y:S01]  /*07d0*/  SYNCS.EXCH.64 URZ, [UR7+0x70], UR10 ;  /* 0x0000700a07ff75b2 */ /* 0x0004620008000100 */
[----:B------:R2:W1:Y:S02]  /*07e0*/  SYNCS.EXCH.64 URZ, [UR7+0x88], UR4 ;  /* 0x0000880407ff75b2 */ /* 0x0004640008000100 */
[----:B--2---:R-:W-:Y:S01]  /*07f0*/  NOP ;  /* 0x0000000000007918 */ /* 0x004fe20000000000 */
.L_x_10:
[----:B------:R-:W2:Y:S01]  /*0800*/  SHFL.IDX PT, R2, R73, RZ, 0x1f ;  /* 0x00001fff49027589 */ /* 0x000ea200000e0000 */
[----:B------:R-:W-:Y:S01]  /*0810*/  NOP ;  /* 0x0000000000007918 */ /* 0x000fe20000000000 */
[----:B--2---:R-:W-:-:S13]  /*0820*/  ISETP.NE.AND P0, PT, R2, 0x3, PT ;  /* 0x000000030200780c */ /* 0x004fda0003f05270 */
[----:B------:R-:W-:Y:S05]  /*0830*/  @P0 BRA `(.L_x_11) ;  /* 0x0000000000300947 */ /* 0x000fea0003800000 */
[----:B-1----:R-:W1:Y:S01]  /*0840*/  S2UR UR5, SR_CgaCtaId ;  /* 0x00000000000579c3 */ /* 0x002e620000008800 */
        /* <DEDUP_REMOVED lines=8> */
[----:B-1----:R2:W1:Y:S01]  /*08d0*/  SYNCS.EXCH.64 URZ, [UR5+0x90], UR10 ;  /* 0x0000900a05ff75b2 */ /* 0x0024620008000100 */
[----:B------:R2:W1:Y:S02]  /*08e0*/  SYNCS.EXCH.64 URZ, [UR5+0x98], UR10 ;  /* 0x0000980a05ff75b2 */ /* 0x0004640008000100 */
[----:B--2---:R-:W-:Y:S01]  /*08f0*/  NOP ;  /* 0x0000000000007918 */ /* 0x004fe20000000000 */
.L_x_11:
[----:B------:R-:W2:Y:S01]  /*0900*/  SHFL.IDX PT, R2, R73, RZ, 0x1f ;  /* 0x00001fff49027589 */ /* 0x000ea200000e0000 */
[----:B------:R-:W-:Y:S01]  /*0910*/  NOP ;  /* 0x0000000000007918 */ /* 0x000fe20000000000 */
[----:B--2---:R-:W-:-:S13]  /*0920*/  ISETP.NE.AND P0, PT, R2, 0x4, PT ;  /* 0x000000040200780c */ /* 0x004fda0003f05270 */
[----:B------:R-:W-:Y:S05]  /*0930*/  @P0 BRA `(.L_x_12) ;  /* 0x00000000004c0947 */ /* 0x000fea0003800000 */
[----:B-1----:R-:W1:Y:S01]  /*0940*/  S2UR UR5, SR_CgaCtaId ;  /* 0x00000000000579c3 */ /* 0x002e620000008800 */
[----:B------:R-:W-:Y:S01]  /*0950*/  UMOV UR9, 0x100 ;  /* 0x0000010000097882 */ /* 0x000fe20000000000 */
[----:B------:R-:W-:Y:S01]  /*0960*/  UMOV UR7, 0x400 ;  /* 0x0000040000077882 */ /* 0x000fe20000000000 */
[----:B------:R-:W-:Y:S01]  /*0970*/  USEL UR9, UR9, 0xe0, UP2 ;  /* 0x000000e009097887 */ /* 0x000fe20009000000 */
[----:B------:R-:W-:Y:S01]  /*0980*/  UMOV UR4, 0x1 ;  /* 0x0000000100047882 */ /* 0x000fe20000000000 */
[----:B------:R-:W-:Y:S01]  /*0990*/  ELECT P0, URZ, PT ;  /* 0x0000000000ff782f */ /* 0x000fe20003800000 */
[----:B------:R-:W-:-:S04]  /*09a0*/  UIADD3 UR10, UPT, UPT, -UR4, 0x100000, URZ ;  /* 0x00100000040a7890 */ /* 0x000fc8000fffe1ff */
[----:B------:R-:W-:Y:S02]  /*09b0*/  USHF.L.U32 UR11, UR10, 0xb, URZ ;  /* 0x0000000b0a0b7899 */ /* 0x000fe400080006ff */
[----:B------:R-:W-:Y:S02]  /*09c0*/  USHF.L.U32 UR10, UR10, 0x1, URZ ;  /* 0x000000010a0a7899 */ /* 0x000fe400080006ff */
[----:B------:R-:W-:-:S04]  /*09d0*/  UIADD3 UR12, UPT, UPT, -UR9, 0x100000, URZ ;  /* 0x00100000090c7890 */ /* 0x000fc8000fffe1ff */
[----:B------:R-:W-:Y:S02]  /*09e0*/  USHF.L.U32 UR13, UR12, 0xb, URZ ;  /* 0x0000000b0c0d7899 */ /* 0x000fe400080006ff */
[----:B------:R-:W-:Y:S02]  /*09f0*/  USHF.L.U32 UR12, UR12, 0x1, URZ ;  /* 0x000000010c0c7899 */ /* 0x000fe400080006ff */
[----:B-1----:R-:W-:Y:S01]  /*0a00*/  ULEA UR5, UR5, UR7, 0x18 ;  /* 0x0000000705057291 */ /* 0x002fe2000f8ec0ff */
[----:B------:R-:W1:Y:S11]  /*0a10*/  FENCE.VIEW.ASYNC.S ;  /* 0x00000000000073c6 */ /* 0x000e760000000000 */
[----:B-1----:R2:W1:Y:S01]  /*0a20*/  SYNCS.EXCH.64 URZ, [UR5+0xa0], UR10 ;  /* 0x0000a00a05ff75b2 */ /* 0x0024620008000100 */
[----:B------:R2:W1:Y:S01]  /*0a30*/  SYNCS.EXCH.64 URZ, [UR5+0xb0], UR12 ;  /* 0x0000b00c05ff75b2 */ /* 0x0004620008000100 */
[----:B------:R2:W1:Y:S01]  /*0a40*/  SYNCS.EXCH.64 URZ, [UR5+0xa8], UR10 ;  /* 0x0000a80a05ff75b2 */ /* 0x0004620008000100 */
[----:B------:R2:W1:Y:S02]  /*0a50*/  SYNCS.EXCH.64 URZ, [UR5+0xb8], UR12 ;  /* 0x0000b80c05ff75b2 */ /* 0x0004640008000100 */
[----:B--2---:R-:W-:Y:S01]  /*0a60*/  NOP ;  /* 0x0000000000007918 */ /* 0x004fe20000000000 */
.L_x_12:
        /* <DEDUP_REMOVED lines=22> */
[----:B------:R2:W1:Y:S01]  /*0bd0*/  SYNCS.EXCH.64 URZ, [UR7+0xf0], UR4 ;  /* 0x0000f00407ff75b2 */ /* 0x0004620008000100 */
[----:B------:R2:W1:Y:S01]  /*0be0*/  SYNCS.EXCH.64 URZ, [UR7+0xd8], UR10 ;  /* 0x0000d80a07ff75b2 */ /* 0x0004620008000100 */
[----:B------:R2:W1:Y:S02]  /*0bf0*/  SYNCS.EXCH.64 URZ, [UR7+0xf8], UR4 ;  /* 0x0000f80407ff75b2 */ /* 0x0004640008000100 */
[----:B--2---:R-:W-:Y:S01]  /*0c00*/  NOP ;  /* 0x0000000000007918 */ /* 0x004fe20000000000 */
.L_x_13:
        /* <DEDUP_REMOVED lines=18> */
.L_x_14:
[----:B-1----:R-:W1:Y:S01]  /*0d30*/  S2UR UR5, SR_CTAID.X ;  /* 0x00000000000579c3 */ /* 0x002e620000002500 */
[----:B------:R-:W-:-:S05]  /*0d40*/  CS2R.32 R68, SR_CgaSize ;  /* 0x0000000000447805 */ /* 0x000fca0000008a00 */
[----:B------:R-:W-:-:S05]  /*0d50*/  IMAD R68, R68, -0xa0, RZ ;  /* 0xffffff6044447824 */ /* 0x000fca00078e02ff */
[----:B------:R-:W-:-:S14]  /*0d60*/  R2UR UR9, R68 ;  /* 0x00000000440972ca */ /* 0x000fdc00000e0000 */
[----:B------:R-:W2:Y:S01]  /*0d70*/  LDCU UR9, c[0x0][UR9+0x2b0] ;  /* 0x00005600090977ac */ /* 0x000ea20008000800 */
[----:B------:R-:W-:Y:S01]  /*0d80*/  NOP ;  /* 0x0000000000007918 */ /* 0x000fe20000000000 */
[----:B------:R-:W-:-:S05]  /*0d90*/  CS2R.32 R68, SR_CgaSize ;  /* 0x0000000000447805 */ /* 0x000fca0000008a00 */
[----:B------:R-:W-:-:S05]  /*0da0*/  IMAD R68, R68, -0xa0, RZ ;  /* 0xffffff6044447824 */ /* 0x000fca00078e02ff */
[----:B------:R-:W-:-:S14]  /*0db0*/  R2UR UR7, R68 ;  /* 0x00000000440772ca */ /* 0x000fdc00000e0000 */
[----:B------:R-:W3:Y:S01]  /*0dc0*/  LDCU UR7, c[0x0][UR7+0x2b4] ;  /* 0x00005680070777ac */ /* 0x000ee20008000800 */
[----:B------:R-:W4:Y:S08]  /*0dd0*/  S2UR UR4, SR_CTAID.Y ;  /* 0x00000000000479c3 */ /* 0x000f300000002600 */
[----:B------:R-:W3:Y:S01]  /*0de0*/  LDC R9, c[0x0][0xb24] ;  /* 0x0002c900ff097b82 */ /* 0x000ee20000000800 */
[----:B-1----:R-:W-:-:S02]  /*0df0*/  I2FP.F32.U32 R4, UR5 ;  /* 0x0000000500047c45 */ /* 0x002fc40008201000 */
[----:B------:R-:W-:-:S05]  /*0e00*/  CS2R.32 R5, SR_CgaSize ;  /* 0x0000000000057805 */ /* 0x000fca0000008a00 */
[----:B------:R-:W-:-:S06]  /*0e10*/  IMAD R5, R5, -0xa0, RZ ;  /* 0xffffff6005057824 */ /* 0x000fcc00078e02ff */
[----:B------:R-:W1:Y:S01]  /*0e20*/  LDC R5, c[0x0][R5+0x2a0] ;  /* 0x0000a80005057b82 */ /* 0x000e620000000800 */
[----:B------:R-:W-:Y:S01]  /*0e30*/  MOV R21, UR5 ;  /* 0x0000000500157c02 */ /* 0x000fe20008000f00 */
[----:B--2---:R-:W-:Y:S01]  /*0e40*/  FMUL R4, R4, UR9 ;  /* 0x0000000904047c20 */ /* 0x004fe20008400000 */
[----:B----4-:R-:W-:Y:S02]  /*0e50*/  I2FP.F32.U32 R2, UR4 ;  /* 0x0000000400027c45 */ /* 0x010fe40008201000 */
[----:B------:R-:W-:-:S05]  /*0e60*/  CS2R.32 R3, SR_CgaSize ;  /* 0x0000000000037805 */ /* 0x000fca0000008a00 */
[----:B------:R-:W-:-:S06]  /*0e70*/  IMAD R3, R3, -0xa0, RZ ;  /* 0xffffff6003037824 */ /* 0x000fcc00078e02ff */
[----:B------:R-:W2:Y:S01]  /*0e80*/  LDC R3, c[0x0][R3+0x2a4] ;  /* 0x0000a90003037b82 */ /* 0x000ea20000000800 */
[----:B------:R-:W4:Y:S01]  /*0e90*/  F2I.U32.TRUNC.NTZ R68, R4 ;  /* 0x0000000400447305 */ /* 0x000f22000020f000 */
[----:B------:R-:W-:Y:S01]  /*0ea0*/  MOV R20, UR4 ;  /* 0x0000000400147c02 */ /* 0x000fe20008000f00 */
[----:B---3--:R-:W-:-:S05]  /*0eb0*/  FMUL R2, R2, UR7 ;  /* 0x0000000702027c20 */ /* 0x008fca0008400000 */
[----:B------:R-:W-:Y:S01]  /*0ec0*/  BAR.SYNC.DEFER_BLOCKING 0x0 ;  /* 0x0000000000007b1d */ /* 0x000fe20000010000 */
[----:B------:R-:W-:-:S05]  /*0ed0*/  ISETP.GE.AND P0, PT, R9, 0x1, PT ;  /* 0x000000010900780c */ /* 0x000fca0003f06270 */
[----:B------:R-:W3:Y:S02]  /*0ee0*/  F2I.U32.TRUNC.NTZ R66, R2 ;  /* 0x0000000200427305 */ /* 0x000ee4000020f000 */
[----:B------:R-:W2:Y:S01]  /*0ef0*/  S2UR UR36, SR_CTAID.Z ;  /* 0x00000000002479c3 */ /* 0x000ea20000002700 */
[----:B----4-:R-:W-:-:S05]  /*0f00*/  IADD3 R68, PT, PT, -R68, RZ, RZ ;  /* 0x000000ff44447210 */ /* 0x010fca0007ffe1ff */
[----:B-1----:R-:W-:Y:S01]  /*0f10*/  IMAD R68, R5, R68, UR5 ;  /* 0x0000000505447e24 */ /* 0x002fe2000f8e0244 */
[----:B---3--:R-:W-:-:S05]  /*0f20*/  IADD3 R66, PT, PT, -R66, RZ, RZ ;  /* 0x000000ff42427210 */ /* 0x008fca0007ffe1ff */
[----:B--2---:R-:W-:Y:S01]  /*0f30*/  IMAD R66, R3, R66, UR4 ;  /* 0x0000000403427e24 */ /* 0x004fe2000f8e0242 */
[----:B------:R-:W-:Y:S06]  /*0f40*/  @!P0 BRA `(.L_x_15) ;  /* 0x0000000000b88947 */ /* 0x000fec0003800000 */
[----:B------:R-:W1:Y:S01]  /*0f50*/  LDC.64 R4, c[0x0][0xb18] ;  /* 0x0002c600ff047b82 */ /* 0x000e620000000a00 */
[----:B------:R-:W-:-:S07]  /*0f60*/  ISETP.NE.AND P0, PT, R9, 0x1, PT ;  /* 0x000000010900780c */ /* 0x000fce0003f05270 */
[----:B------:R-:W2:Y:S08]  /*0f70*/  LDC R10, c[0x0][0xb0c] ;  /* 0x0002c300ff0a7b82 */ /* 0x000eb00000000800 */
[----:B------:R-:W3:Y:S08]  /*0f80*/  LDC R11, c[0x0][0x370] ;  /* 0x0000dc00ff0b7b82 */ /* 0x000ef00000000800 */
[----:B------:R-:W4:Y:S01]  /*0f90*/  LDC R12, c[0x0][0x374] ;  /* 0x0000dd00ff0c7b82 */ /* 0x000f220000000800 */
[----:B-1----:R-:W-:-:S07]  /*0fa0*/  ISETP.NE.AND P1, PT, R4, 0x1, PT ;  /* 0x000000010400780c */ /* 0x002fce0003f25270 */
[----:B------:R-:W3:Y:S01]  /*0fb0*/  LDC.64 R6, c[0x0][0xb10] ;  /* 0x0002c400ff067b82 */ /* 0x000ee20000000a00 */
[----:B--2---:R-:W-:-:S07]  /*0fc0*/  ISETP.NE.AND P2, PT, R10, 0x1, PT ;  /* 0x000000010a00780c */ /* 0x004fce0003f45270 */
[----:B------:R-:W1:Y:S08]  /*0fd0*/  LDC R8, c[0x0][0xb20] ;  /* 0x0002c800ff087b82 */ /* 0x000e700000000800 */
[----:B------:R-:W2:Y:S01]  /*0fe0*/  LDC.64 R2, c[0x0][0xb28] ;  /* 0x0002ca00ff027b82 */ /* 0x000ea20000000a00 */
[----:B----4-:R-:W-:-:S04]  /*0ff0*/  IMAD.HI.U32 R13, R12, R5, RZ ;  /* 0x000000050c0d7227 */ /* 0x010fc800078e00ff */
[----:B------:R-:W-:-:S04]  /*1000*/  IMAD.HI.U32 R5, R20, R5, RZ ;  /* 0x0000000514057227 */ /* 0x000fc800078e00ff */
[----:B---3--:R-:W-:-:S04]  /*1010*/  IMAD.HI.U32 R14, R11, R6, RZ ;  /* 0x000000060b0e7227 */ /* 0x008fc800078e00ff */
[C---:B------:R-:W-:Y:S01]  /*1020*/  IMAD.HI.U32 R16, R21.reuse, R6, RZ ;  /* 0x0000000615107227 */ /* 0x040fe200078e00ff */
[-C--:B------:R-:W-:Y:S02]  /*1030*/  @P2 SHF.R.U32.HI R11, RZ, R7.reuse, R14 ;  /* 0x00000007ff0b2219 */ /* 0x080fe4000001160e */
[-C--:B-1----:R-:W-:Y:S02]  /*1040*/  @P1 SHF.R.U32.HI R12, RZ, R8.reuse, R13 ;  /* 0x00000008ff0c1219 */ /* 0x082fe4000001160d */
[----:B------:R-:W-:Y:S02]  /*1050*/  SHF.R.U32.HI R5, RZ, R8, R5 ;  /* 0x00000008ff057219 */ /* 0x000fe40000011605 */
[----:B------:R-:W-:Y:S02]  /*1060*/  SHF.R.U32.HI R16, RZ, R7, R16 ;  /* 0x00000007ff107219 */ /* 0x000fe40000011610 */
[----:B------:R-:W-:Y:S01]  /*1070*/  SEL R5, R20, R5, !P1 ;  /* 0x0000000514057207 */ /* 0x000fe20004800000 */
[----:B--2---:R-:W-:Y:S01]  /*1080*/  IMAD.HI.U32 R14, R12, R2, RZ ;  /* 0x000000020c0e7227 */ /* 0x004fe200078e00ff */
[----:B------:R-:W-:-:S02]  /*1090*/  SEL R7, R21, R16, !P2 ;  /* 0x0000001015077207 */ /* 0x000fc40005000000 */
[----:B------:R-:W-:Y:S01]  /*10a0*/  IADD3 R13, PT, PT, -R5, RZ, RZ ;  /* 0x000000ff050d7210 */ /* 0x000fe20007ffe1ff */
[----:B------:R-:W-:Y:S01]  /*10b0*/  IMAD.HI.U32 R6, R11, R2, RZ ;  /* 0x000000020b067227 */ /* 0x000fe200078e00ff */
[----:B------:R-:W-:-:S03]  /*10c0*/  @P0 SHF.R.U32.HI R12, RZ, R3, R14 ;  /* 0x00000003ff0c0219 */ /* 0x000fc6000001160e */
[----:B------:R-:W-:Y:S01]  /*10d0*/  IMAD R13, R4, R13, R20 ;  /* 0x0000000d040d7224 */ /* 0x000fe200078e0214 */
[----:B------:R-:W-:Y:S01]  /*10e0*/  @P0 SHF.R.U32.HI R11, RZ, R3, R6 ;  /* 0x00000003ff0b0219 */ /* 0x000fe20000011606 */
[----:B------:R-:W-:-:S04]  /*10f0*/  IMAD R12, R12, R9, RZ ;  /* 0x000000090c0c7224 */ /* 0x000fc800078e02ff */
[----:B------:R-:W-:Y:S01]  /*1100*/  IMAD R6, R11, R9, RZ ;  /* 0x000000090b067224 */ /* 0x000fe200078e02ff */
[----:B------:R-:W-:-:S04]  /*1110*/  ISETP.GE.AND P1, PT, R5, R12, PT ;  /* 0x0000000c0500720c */ /* 0x000fc80003f26270 */
[----:B------:R-:W-:Y:S01]  /*1120*/  ISETP.GE.OR P1, PT, R7, R6, P1 ;  /* 0x000000060700720c */ /* 0x000fe20000f26670 */
[----:B------:R-:W-:-:S05]  /*1130*/  IMAD.HI.U32 R6, R5, R2, RZ ;  /* 0x0000000205067227 */ /* 0x000fca00078e00ff */
[----:B------:R-:W-:-:S04]  /*1140*/  SHF.R.U32.HI R6, RZ, R3, R6 ;  /* 0x00000003ff067219 */ /* 0x000fc80000011606 */
[----:B------:R-:W-:-:S03]  /*1150*/  SEL R6, R5, R6, !P0 ;  /* 0x0000000605067207 */ /* 0x000fc60004000000 */
[----:B------:R-:W-:Y:S01]  /*1160*/  @!P1 IMAD.HI.U32 R8, R7, R2, RZ ;  /* 0x0000000207089227 */ /* 0x000fe200078e00ff */
[----:B------:R-:W-:-:S04]  /*1170*/  IADD3 R2, PT, PT, -R6, RZ, RZ ;  /* 0x000000ff06027210 */ /* 0x000fc80007ffe1ff */
[----:B------:R-:W-:Y:S01]  /*1180*/  @!P1 SHF.R.U32.HI R8, RZ, R3, R8 ;  /* 0x00000003ff089219 */ /* 0x000fe20000011608 */
[----:B------:R-:W-:-:S03]  /*1190*/  IMAD R2, R9, R2, R5 ;  /* 0x0000000209027224 */ /* 0x000fc600078e0205 */
[----:B------:R-:W-:-:S05]  /*11a0*/  @!P1 SEL R3, R7, R8, !P0 ;  /* 0x0000000807039207 */ /* 0x000fca0004000000 */
[--C-:B------:R-:W-:Y:S02]  /*11b0*/  @!P1 IMAD.IADD R6, R6, 0x1, -R3.reuse ;  /* 0x0000000106069824 */ /* 0x100fe400078e0a03 */
[----:B------:R-:W-:Y:S01]  /*11c0*/  @!P1 IMAD R3, R2, R11, R3 ;  /* 0x0000000b02039224 */ /* 0x000fe200078e0203 */
[----:B------:R-:W-:Y:S01]  /*11d0*/  IADD3 R2, PT, PT, -R7, RZ, RZ ;  /* 0x000000ff07027210 */ /* 0x000fe20007ffe1ff */
[----:B------:R-:W-:Y:S02]  /*11e0*/  @!P1 IMAD R5, R6, R9, R7 ;  /* 0x0000000906059224 */ /* 0x000fe400078e0207 */
[----:B------:R-:W-:Y:S02]  /*11f0*/  @!P1 IMAD.MOV.U32 R7, RZ, RZ, R3 ;  /* 0x000000ffff079224 */ /* 0x000fe400078e0003 */
[----:B------:R-:W-:Y:S02]  /*1200*/  IMAD R2, R10, R2, R21 ;  /* 0x000000020a027224 */ /* 0x000fe400078e0215 */
[----:B------:R-:W-:-:S02]  /*1210*/  IMAD R20, R5, R4, R13 ;  /* 0x0000000405147224 */ /* 0x000fc400078e020d */
[----:B------:R-:W-:Y:S02]  /*1220*/  IMAD R21, R7, R10, R2 ;  /* 0x0000000a07157224 */ /* 0x000fe400078e0202 */
.L_x_15:
[----:B------:R-:W1:Y:S01]  /*1230*/  LDCU UR4, c[0x0][0xb30] ;  /* 0x00016600ff0477ac */ /* 0x000e620008000800 */
[----:B------:R-:W2:Y:S08]  /*1240*/  S2UR UR37, SR_CgaCtaId ;  /* 0x00000000002579c3 */ /* 0x000eb00000008800 */
[----:B------:R-:W3:Y:S01]  /*1250*/  LDC R26, c[0x0][0xb24] ;  /* 0x0002c900ff1a7b82 */ /* 0x000ee20000000800 */
[----:B-1----:R-:W-:-:S09]  /*1260*/  UISETP.NE.AND UP1, UPT, UR4, 0x1, UPT ;  /* 0x000000010400788c */ /* 0x002fd2000bf25270 */
[----:B--2---:R-:W-:Y:S05]  /*1270*/  BRA.U UP1, `(.L_x_16) ;  /* 0x0000000101407547 */ /* 0x004fea000b800000 */
[----:B------:R-:W1:Y:S08]  /*1280*/  LDC.64 R4, c[0x0][0xb10] ;  /* 0x0002c400ff047b82 */ /* 0x000e700000000a00 */
[----:B------:R-:W2:Y:S08]  /*1290*/  LDC.64 R2, c[0x0][0xb18] ;  /* 0x0002c600ff027b82 */ /* 0x000eb00000000a00 */
[----:B------:R-:W4:Y:S08]  /*12a0*/  LDC R6, c[0x0][0xb20] ;  /* 0x0002c800ff067b82 */ /* 0x000f300000000800 */
[----:B------:R-:W3:Y:S01]  /*12b0*/  LDC R8, c[0x0][0xb0c] ;  /* 0x0002c300ff087b82 */ /* 0x000ee20000000800 */
[----:B-1----:R-:W-:-:S05]  /*12c0*/  IMAD.HI.U32 R4, R21, R4, RZ ;  /* 0x0000000415047227 */ /* 0x002fca00078e00ff */
[----:B------:R-:W-:Y:S01]  /*12d0*/  SHF.R.U32.HI R4, RZ, R5, R4 ;  /* 0x00000005ff047219 */ /* 0x000fe20000011604 */
[----:B--2---:R-:W-:Y:S01]  /*12e0*/  IMAD.HI.U32 R3, R20, R3, RZ ;  /* 0x0000000314037227 */ /* 0x004fe200078e00ff */
[----:B------:R-:W-:-:S04]  /*12f0*/  ISETP.NE.AND P0, PT, R2, 0x1, PT ;  /* 0x000000010200780c */ /* 0x000fc80003f05270 */
[----:B----4-:R-:W-:-:S04]  /*1300*/  SHF.R.U32.HI R3, RZ, R6, R3 ;  /* 0x00000006ff037219 */ /* 0x010fc80000011603 */
[----:B------:R-:W-:Y:S02]  /*1310*/  SEL R3, R20, R3, !P0 ;  /* 0x0000000314037207 */ /* 0x000fe40004000000 */
[----:B---3--:R-:W-:-:S04]  /*1320*/  ISETP.NE.AND P1, PT, R8, 0x1, PT ;  /* 0x000000010800780c */ /* 0x008fc80003f25270 */
[----:B------:R-:W-:-:S05]  /*1330*/  SEL R4, R21, R4, !P1 ;  /* 0x0000000415047207 */ /* 0x000fca0004800000 */
[----:B------:R-:W-:Y:S02]  /*1340*/  IMAD.IADD R5, R3, 0x1, -R4 ;  /* 0x0000000103057824 */ /* 0x000fe400078e0a04 */
[----:B------:R-:W-:Y:S02]  /*1350*/  IMAD.IADD R3, R4, 0x1, -R3 ;  /* 0x0000000104037824 */ /* 0x000fe400078e0a03 */
[----:B------:R-:W-:Y:S02]  /*1360*/  IMAD R21, R5, R8, R21 ;  /* 0x0000000805157224 */ /* 0x000fe400078e0215 */
[----:B------:R-:W-:-:S07]  /*1370*/  IMAD R20, R3, R2, R20 ;  /* 0x0000000203147224 */ /* 0x000fce00078e0214 */
.L_x_16:
[----:B------:R-:W-:Y:S01]  /*1380*/  BAR.SYNC.DEFER_BLOCKING 0x0 ;  /* 0x0000000000007b1d */ /* 0x000fe20000010000 */
[----:B------:R-:W-:Y:S01]  /*1390*/  UISETP.NE.AND UP1, UPT, UR8, 0x2, UPT ;  /* 0x000000020800788c */ /* 0x000fe2000bf25270 */
[----:B------:R-:W-:Y:S02]  /*13a0*/  ISETP.NE.OR P5, PT, R0, 0x2, !P5 ;  /* 0x000000020000780c */ /* 0x000fe40006fa5670 */
[----:B------:R-:W-:-:S06]  /*13b0*/  LOP3.LUT R2, R79, 0x1f, RZ, 0xc0, !PT ;  /* 0x0000001f4f027812 */ /* 0x000fcc00078ec0ff */
[----:B------:R-:W-:Y:S05]  /*13c0*/  BRA.U UP1, `(.L_x_17) ;  /* 0x0000001101f87547 */ /* 0x000fea000b800000 */
[----:B------:R-:W1:Y:S01]  /*13d0*/  LDCU UR13, c[0x0][0x38c] ;  /* 0x00007180ff0d77ac */ /* 0x000e620008000800 */
[----:B------:R-:W2:Y:S01]  /*13e0*/  LDC R9, c[0x0][0x370] ;  /* 0x0000dc00ff097b82 */ /* 0x000ea20000000800 */
[----:B------:R-:W-:Y:S01]  /*13f0*/  PLOP3.LUT P1, PT, PT, PT, UP2, 0x80, 0x8 ;  /* 0x000000000008781c */ /* 0x000fe20003f2f028 */
[----:B------:R-:W-:Y:S01]  /*1400*/  HFMA2 R12, -RZ, RZ, 0, 0 ;  /* 0x00000000ff0c7431 */ /* 0x000fe200000001ff */
[----:B------:R-:W-:Y:S01]  /*1410*/  ISETP.EQ.OR P4, PT, R2, RZ, P5 ;  /* 0x000000ff0200720c */ /* 0x000fe20002f82670 */
[----:B------:R-:W-:Y:S01]  /*1420*/  IMAD.MOV.U32 R15, RZ, RZ, 0x1 ;  /* 0x00000001ff0f7424 */ /* 0x000fe200078e00ff */
[----:B------:R-:W-:Y:S01]  /*1430*/  PLOP3.LUT P1, PT, P1, PT, PT, 0x8, 0x80 ;  /* 0x000000000080781c */ /* 0x000fe20000f2e170 */
[----:B------:R-:W-:Y:S01]  /*1440*/  IMAD.MOV.U32 R14, RZ, RZ, RZ ;  /* 0x000000ffff0e7224 */ /* 0x000fe200078e00ff */
[----:B------:R-:W-:Y:S01]  /*1450*/  MOV R8, 0x1 ;  /* 0x0000000100087802 */ /* 0x000fe20000000f00 */
[----:B------:R-:W4:Y:S01]  /*1460*/  LDC R0, c[0x0][0x374] ;  /* 0x0000dd00ff007b82 */ /* 0x000f220000000800 */
[----:B------:R-:W-:Y:S01]  /*1470*/  IMAD.MOV.U32 R10, RZ, RZ, RZ ;  /* 0x000000ffff0a7224 */ /* 0x000fe200078e00ff */
[----:B------:R-:W2:Y:S01]  /*1480*/  LDCU.64 UR22, c[0x0][0x348] ;  /* 0x00006900ff1677ac */ /* 0x000ea20008000a00 */
[----:B------:R-:W-:Y:S01]  /*1490*/  UMOV UR6, URZ ;  /* 0x000000ff00067c82 */ /* 0x000fe20008000000 */
[----:B-1----:R-:W-:-:S04]  /*14a0*/  UIADD3 UR5, UPT, UPT, UR13, 0x3f, URZ ;  /* 0x0000003f0d057890 */ /* 0x002fc8000fffe0ff */
[----:B------:R-:W-:-:S04]  /*14b0*/  USHF.R.S32.HI UR4, URZ, 0x1f, UR5 ;  /* 0x0000001fff047899 */ /* 0x000fc80008011405 */
[----:B------:R-:W-:-:S04]  /*14c0*/  ULEA.HI UR4, UR4, UR5, URZ, 0x6 ;  /* 0x0000000504047291 */ /* 0x000fc8000f8f30ff */
[----:B------:R-:W-:Y:S02]  /*14d0*/  USHF.R.S32.HI UR15, URZ, 0x6, UR4 ;  /* 0x00000006ff0f7899 */ /* 0x000fe40008011404 */
[----:B------:R-:W-:Y:S02]  /*14e0*/  UIADD3 UR4, UPT, UPT, UR13, -0x1, URZ ;  /* 0xffffffff0d047890 */ /* 0x000fe4000fffe0ff */
[----:B------:R-:W-:Y:S02]  /*14f0*/  UISETP.LT.U32.AND UP0, UPT, UR15, 0x6, UPT ;  /* 0x000000060f00788c */ /* 0x000fe4000bf01070 */
[----:B------:R-:W-:Y:S02]  /*1500*/  UISETP.GE.U32.AND UP1, UPT, UR4, -0x7f, UPT ;  /* 0xffffff810400788c */ /* 0x000fe4000bf26070 */
[----:B------:R-:W-:Y:S02]  /*1510*/  USEL UR14, UR15, 0x6, UP0 ;  /* 0x000000060f0e7887 */ /* 0x000fe40008000000 */
[----:B------:R-:W-:-:S02]  /*1520*/  UIADD3 UR13, UPT, UPT, UR13, 0x7e, URZ ;  /* 0x0000007e0d0d7890 */ /* 0x000fc4000fffe0ff */
[----:B------:R-:W-:Y:S02]  /*1530*/  UIADD3 UR5, UPT, UPT, UR14, -0x1, URZ ;  /* 0xffffffff0e057890 */ /* 0x000fe4000fffe0ff */
[----:B------:R-:W-:-:S03]  /*1540*/  UIADD3 UR7, UPT, UPT, UR15, -UR14, URZ ;  /* 0x8000000e0f077290 */ /* 0x000fc6000fffe0ff */
[----:B------:R-:W-:-:S04]  /*1550*/  @UP1 UIADD3 UR5, UPT, UPT, UR14, URZ, URZ ;  /* 0x000000ff0e051290 */ /* 0x000fc8000fffe0ff */
[----:B--2---:R-:W-:-:S12]  /*1560*/  UIADD3 UR5, UPT, UPT, UR5, 0x1, URZ ;  /* 0x0000000105057890 */ /* 0x004fd8000fffe0ff */
.L_x_35:
[----:B------:R-:W-:Y:S01]  /*1570*/  UISETP.NE.AND UP0, UPT, UR37, URZ, UPT ;  /* 0x000000ff2500728c */ /* 0x000fe2000bf05270 */
[----:B------:R-:W1:Y:S08]  /*1580*/  S2UR UR37, SR_CgaCtaId ;  /* 0x00000000002579c3 */ /* 0x000e700000008800 */
[----:B------:R-:W-:Y:S05]  /*1590*/  BRA.U UP0, `(.L_x_18) ;  /* 0x0000000100347547 */ /* 0x000fea000b800000 */
[----:B------:R-:W2:Y:S01]  /*15a0*/  S2R R2, SR_CgaCtaId ;  /* 0x0000000000027919 */ /* 0x000ea20000008800 */
[----:B------:R-:W-:-:S04]  /*15b0*/  MOV R3, 0x400 ;  /* 0x0000040000037802 */ /* 0x000fc80000000f00 */
[----:B--2---:R-:W-:Y:S02]  /*15c0*/  LEA R3, R2, R3, 0x18 ;  /* 0x0000000302037211 */ /* 0x004fe400078ec0ff */
[----:B------:R-:W-:-:S03]  /*15d0*/  SHF.L.U32 R2, R8, 0x1f, RZ ;  /* 0x0000001f08027819 */ /* 0x000fc600000006ff */
[----:B------:R-:W-:-:S04]  /*15e0*/  IMAD R3, R10, 0x8, R3 ;  /* 0x000000080a037824 */ /* 0x000fc800078e0203 */
[----:B------:R-:W2:Y:S02]  /*15f0*/  SYNCS.PHASECHK.TRANS64.TRYWAIT P0, [R3+URZ+0x110], R2 ;  /* 0x00011002030075a7 */ /* 0x000ea400080011ff */
[----:B--2---:R-:W-:Y:S05]  /*1600*/  @!P0 BRA `(.L_x_19) ;  /* 0x0000005c00ac8947 */ /* 0x004fea0003800000 */
.L_x_117:
[----:B------:R-:W-:Y:S01]  /*1610*/  VIADD R10, R10, 0x1 ;  /* 0x000000010a0a7836 */ /* 0x000fe20000000000 */
[----:B------:R2:W-:Y:S04]  /*1620*/  SYNCS.ARRIVE.TRANS64.A1T0 RZ, [R3+URZ+0x100], RZ ;  /* 0x000100ff03ff79a7 */ /* 0x0005e800081000ff */
[----:B------:R-:W-:-:S04]  /*1630*/  ISETP.NE.AND P0, PT, R10, 0x2, PT ;  /* 0x000000020a00780c */ /* 0x000fc80003f05270 */
[----:B------:R-:W-:Y:S02]  /*1640*/  SEL R10, R10, RZ, P0 ;  /* 0x000000ff0a0a7207 */ /* 0x000fe40000000000 */
[----:B--2---:R-:W-:-:S04]  /*1650*/  SEL R3, RZ, 0x1, P0 ;  /* 0x00000001ff037807 */ /* 0x004fc80000000000 */
[----:B------:R-:W-:-:S07]  /*1660*/  LOP3.LUT R8, R8, R3, RZ, 0x3c, !PT ;  /* 0x0000000308087212 */ /* 0x000fce00078e3cff */
.L_x_18:
[----:B------:R-:W-:Y:S01]  /*1670*/  UMOV UR4, 0x400 ;  /* 0x0000040000047882 */ /* 0x000fe20000000000 */
[----:B------:R-:W-:Y:S01]  /*1680*/  SHF.L.U32 R2, R15, 0x1f, RZ ;  /* 0x0000001f0f027819 */ /* 0x000fe200000006ff */
[----:B-1----:R-:W-:Y:S01]  /*1690*/  ULEA UR4, UR37, UR4, 0x18 ;  /* 0x0000000425047291 */ /* 0x002fe2000f8ec0ff */
[----:B------:R-:W-:Y:S01]  /*16a0*/  R2UR UR35, R21 ;  /* 0x00000000152372ca */ /* 0x000fe200000e0000 */
[----:B------:R-:W-:Y:S01]  /*16b0*/  UISETP.GE.U32.AND UP0, UPT, UR13, 0x7f, UPT ;  /* 0x0000007f0d00788c */ /* 0x000fe2000bf06070 */
[----:B------:R-:W-:Y:S01]  /*16c0*/  R2UR UR19, R20 ;  /* 0x00000000141372ca */ /* 0x000fe200000e0000 */
[----:B------:R-:W-:Y:S01]  /*16d0*/  ULEA UR8, UR6, UR4, 0x3 ;  /* 0x0000000406087291 */ /* 0x000fe2000f8e18ff */
[----:B------:R-:W-:-:S08]  /*16e0*/  UMOV UR29, URZ ;  /* 0x000000ff001d7c82 */ /* 0x000fd00008000000 */
[----:B------:R1:W2:Y:S01]  /*16f0*/  SYNCS.PHASECHK.TRANS64.TRYWAIT P0, [UR8+0x30], R2 ;  /* 0x00003002ff0075a7 */ /* 0x0002a20008001108 */
[----:B------:R-:W-:Y:S02]  /*1700*/  USHF.L.U32 UR35, UR35, 0x6, URZ ;  /* 0x0000000623237899 */ /* 0x000fe400080006ff */
[----:B------:R-:W-:Y:S01]  /*1710*/  USHF.L.U32 UR19, UR19, 0x6, URZ ;  /* 0x0000000613137899 */ /* 0x000fe200080006ff */
[----:B------:R-:W-:Y:S11]  /*1720*/  BRA.U !UP0, `(.L_x_20) ;  /* 0x0000000108d47547 */ /* 0x000ff6000b800000 */
[----:B------:R-:W-:Y:S01]  /*1730*/  UMOV UR21, URZ ;  /* 0x000000ff00157c82 */ /* 0x000fe20008000000 */
[----:B------:R-:W-:-:S05]  /*1740*/  UMOV UR42, UR6 ;  /* 0x00000006002a7c82 */ /* 0x000fca0008000000 */
.L_x_25:
[----:B-1----:R-:W-:Y:S01]  /*1750*/  ULEA UR33, UR42, UR4, 0x3 ;  /* 0x000000042a217291 */ /* 0x002fe2000f8e18ff */
[----:B--2---:R-:W-:Y:S01]  /*1760*/  @!P5 MOV R3, 0x8000 ;  /* 0x000080000003d802 */ /* 0x004fe20000000f00 */
[----:B--2---:R-:W-:Y:S10]  /*1770*/  @P0 BRA `(.L_x_21) ;  /* 0x00000000000c0947 */ /* 0x004ff40003800000 */
[----:B------:R-:W-:-:S04]  /*1780*/  SHF.L.U32 R5, R15, 0x1f, RZ ;  /* 0x0000001f0f057819 */ /* 0x000fc800000006ff */
[----:B------:R-:W2:Y:S02]  /*1790*/  SYNCS.PHASECHK.TRANS64.TRYWAIT P0, [UR33+0x30], R5 ;  /* 0x00003005ff0075a7 */ /* 0x000ea40008001121 */
[----:B--2---:R-:W-:Y:S05]  /*17a0*/  @!P0 BRA `(.L_x_22) ;  /* 0x0000005c00588947 */ /* 0x004fea0003800000 */
.L_x_21:
[----:B------:R2:W-:Y:S01]  /*17b0*/  @!P5 SYNCS.ARRIVE.TRANS64 RZ, [UR33], R3 ;  /* 0x00000003ffffd9a7 */ /* 0x0005e20008000021 */
[----:B------:R-:W-:Y:S04]  /*17c0*/  BSSY.RECONVERGENT B0, `(.L_x_23) ;  /* 0x0000003000007945 */ /* 0x000fe80003800200 */
[----:B------:R-:W-:Y:S05]  /*17d0*/  @P4 BRA `(.L_x_24) ;  /* 0x0000000000044947 */ /* 0x000fea0003800000 */
[----:B------:R-:W-:Y:S05]  /*17e0*/  BPT.TRAP 0x1 ;  /* 0x000000040000795c */ /* 0x000fea0000300000 */
.L_x_24:
[----:B------:R-:W-:Y:S05]  /*17f0*/  BSYNC.RECONVERGENT B0 ;  /* 0x0000000000007941 */ /* 0x000fea0003800200 */
.L_x_23:
[----:B------:R-:W-:Y:S02]  /*1800*/  UIADD3 UR6, UPT, UPT, UR42, 0x1, URZ ;  /* 0x000000012a067890 */ /* 0x000fe4000fffe0ff */
[----:B------:R-:W-:Y:S02]  /*1810*/  UIADD3 UR40, UP1, UPT, UR22, 0x80, URZ ;  /* 0x0000008016287890 */ /* 0x000fe4000ff3e0ff */
[----:B------:R-:W-:Y:S02]  /*1820*/  UISETP.NE.AND UP0, UPT, UR6, 0x6, UPT ;  /* 0x000000060600788c */ /* 0x000fe4000bf05270 */
[----:B------:R-:W-:Y:S02]  /*1830*/  USHF.L.U32 UR34, UR21, 0x6, URZ ;  /* 0x0000000615227899 */ /* 0x000fe400080006ff */
[----:B------:R-:W-:Y:S02]  /*1840*/  USEL UR9, URZ, 0x1, UP0 ;  /* 0x00000001ff097887 */ /* 0x000fe40008000000 */
[----:B------:R-:W-:-:S02]  /*1850*/  USEL UR6, UR6, URZ, UP0 ;  /* 0x000000ff06067287 */ /* 0x000fc40008000000 */
[----:B------:R-:W-:Y:S02]  /*1860*/  UIADD3 UR38, UP0, UPT, UR22, 0x180, URZ ;  /* 0x0000018016267890 */ /* 0x000fe4000ff1e0ff */
[----:B------:R-:W-:Y:S01]  /*1870*/  ULEA UR8, UR6, UR4, 0x3 ;  /* 0x0000000406087291 */ /* 0x000fe2000f8e18ff */
[----:B------:R-:W-:Y:S01]  /*1880*/  LOP3.LUT R15, R15, UR9, RZ, 0x3c, !PT ;  /* 0x000000090f0f7c12 */ /* 0x000fe2000f8e3cff */
[----:B------:R-:W-:Y:S02]  /*1890*/  UIADD3.X UR41, UPT, UPT, URZ, UR23, URZ, UP1, !UPT ;  /* 0x00000017ff297290 */ /* 0x000fe40008ffe4ff */
[----:B------:R-:W-:Y:S01]  /*18a0*/  UIADD3 UR26, UPT, UPT, UR34, 0x20, URZ ;  /* 0x00000020221a7890 */ /* 0x000fe2000fffe0ff */
[----:B-1----:R-:W-:Y:S01]  /*18b0*/  SHF.L.U32 R2, R15, 0x1f, RZ ;  /* 0x0000001f0f027819 */ /* 0x002fe200000006ff */
[----:B------:R-:W-:Y:S01]  /*18c0*/  UIADD3.X UR39, UPT, UPT, URZ, UR23, URZ, UP0, !UPT ;  /* 0x00000017ff277290 */ /* 0x000fe200087fe4ff */
[----:B------:R-:W-:Y:S02]  /*18d0*/  UMOV UR30, 0x0 ;  /* 0x00000000001e7882 */ /* 0x000fe40000000000 */
[----:B------:R1:W1:Y:S01]  /*18e0*/  SYNCS.PHASECHK.TRANS64.TRYWAIT P0, [UR8+0x30], R2 ;  /* 0x00003002ff0075a7 */ /* 0x0002620008001108 */
[----:B------:R-:W-:Y:S01]  /*18f0*/  ULEA UR8, UR42, UR4, 0xe ;  /* 0x000000042a087291 */ /* 0x000fe2000f8e70ff */
[----:B------:R-:W-:Y:S01]  /*1900*/  UMOV UR31, 0x10000000 ;  /* 0x10000000001f7882 */ /* 0x000fe20000000000 */
[----:B------:R-:W-:-:S02]  /*1910*/  UMOV UR25, UR33 ;  /* 0x0000002100197c82 */ /* 0x000fc40008000000 */
[----:B------:R-:W-:Y:S02]  /*1920*/  UIADD3 UR32, UPT, UPT, UR8, 0x6800, URZ ;  /* 0x0000680008207890 */ /* 0x000fe4000fffe0ff */
[----:B------:R-:W-:Y:S02]  /*1930*/  UIADD3 UR24, UPT, UPT, UR8, 0x8800, URZ ;  /* 0x0000880008187890 */ /* 0x000fe4000fffe0ff */
[----:B------:R-:W-:Y:S02]  /*1940*/  UIADD3 UR16, UPT, UPT, UR8, 0x1e800, URZ ;  /* 0x0001e80008107890 */ /* 0x000fe4000fffe0ff */
[----:B------:R-:W-:Y:S01]  /*1950*/  UIADD3 UR8, UPT, UPT, UR8, 0x20800, URZ ;  /* 0x0002080008087890 */ /* 0x000fe2000fffe0ff */
[----:B------:R-:W-:Y:S01]  /*1960*/  UMOV UR27, UR35 ;  /* 0x00000023001b7c82 */ /* 0x000fe20008000000 */
[----:B------:R-:W-:Y:S01]  /*1970*/  UMOV UR28, UR36 ;  /* 0x00000024001c7c82 */ /* 0x000fe20008000000 */
[----:B------:R-:W-:Y:S01]  /*1980*/  UMOV UR17, UR33 ;  /* 0x0000002100117c82 */ /* 0x000fe20008000000 */
[----:B------:R-:W-:Y:S01]  /*1990*/  UMOV UR20, UR36 ;  /* 0x0000002400147c82 */ /* 0x000fe20008000000 */
[----:B------:R-:W-:Y:S01]  /*19a0*/  UMOV UR18, UR34 ;  /* 0x0000002200127c82 */ /* 0x000fe20008000000 */
[----:B------:R1:W-:Y:S01]  /*19b0*/  UTMALDG.3D [UR32], [UR40], desc[UR30] ;  /* 0x00001e20280075b4 */ /* 0x0003e20008011000 */
[----:B------:R-:W-:Y:S01]  /*19c0*/  UMOV UR11, UR19 ;  /* 0x00000013000b7c82 */ /* 0x000fe20008000000 */
[----:B------:R-:W-:Y:S01]  /*19d0*/  UMOV UR12, UR36 ;  /* 0x00000024000c7c82 */ /* 0x000fe20008000000 */
[----:B------:R-:W-:Y:S01]  /*19e0*/  UMOV UR9, UR33 ;  /* 0x0000002100097c82 */ /* 0x000fe20008000000 */
[----:B------:R-:W-:Y:S01]  /*19f0*/  UMOV UR10, UR26 ;  /* 0x0000001a000a7c82 */ /* 0x000fe20008000000 */
[----:B------:R-:W-:Y:S01]  /*1a00*/  UIADD3 UR21, UPT, UPT, UR21, 0x1, URZ ;  /* 0x0000000115157890 */ /* 0x000fe2000fffe0ff */
[----:B------:R-:W-:Y:S01]  /*1a10*/  UMOV UR29, UR5 ;  /* 0x00000005001d7c82 */ /* 0x000fe20008000000 */
[----:B------:R1:W-:Y:S02]  /*1a20*/  UTMALDG.3D [UR24], [UR40], desc[UR30] ;  /* 0x00001e18280075b4 */ /* 0x0003e40008011000 */
[----:B------:R-:W-:Y:S01]  /*1a30*/  UISETP.NE.AND UP0, UPT, UR21, UR5, UPT ;  /* 0x000000051500728c */ /* 0x000fe2000bf05270 */
[----:B------:R-:W-:Y:S01]  /*1a40*/  UMOV UR42, UR6 ;  /* 0x00000006002a7c82 */ /* 0x000fe20008000000 */
[----:B------:R1:W-:Y:S01]  /*1a50*/  UTMALDG.3D [UR16], [UR38], desc[UR30] ;  /* 0x00001e10260075b4 */ /* 0x0003e20008011000 */
[----:B------:R1:W-:Y:S06]  /*1a60*/  UTMALDG.3D [UR8], [UR38], desc[UR30] ;  /* 0x00001e08260075b4 */ /* 0x0003ec0008011000 */
[----:B------:R-:W-:Y:S05]  /*1a70*/  BRA.U UP0, `(.L_x_25) ;  /* 0xfffffffd00347547 */ /* 0x000fea000b83ffff */
.L_x_20:
[----:B-1----:R-:W-:Y:S01]  /*1a80*/  ULEA UR8, UR6, UR4, 0x3 ;  /* 0x0000000406087291 */ /* 0x002fe2000f8e18ff */
[----:B------:R-:W-:Y:S01]  /*1a90*/  SHF.L.U32 R2, R15, 0x1f, RZ ;  /* 0x0000001f0f027819 */ /* 0x000fe200000006ff */
[----:B------:R-:W-:Y:S01]  /*1aa0*/  @!P1 SYNCS.ARRIVE.TRANS64.A1T0 RZ, [UR4+0x98], RZ ;  /* 0x000098ffffff99a7 */ /* 0x000fe20008100004 */
[----:B------:R-:W-:-:S06]  /*1ab0*/  UISETP.GT.AND UP0, UPT, UR15, UR14, UPT ;  /* 0x0000000e0f00728c */ /* 0x000fcc000bf04270 */
[----:B--2---:R1:W2:Y:S03]  /*1ac0*/  SYNCS.PHASECHK.TRANS64.TRYWAIT P0, [UR8+0x30], R2 ;  /* 0x00003002ff0075a7 */ /* 0x0042a60008001108 */
[----:B------:R-:W-:Y:S05]  /*1ad0*/  BRA.U !UP0, `(.L_x_26) ;  /* 0x0000000108d07547 */ /* 0x000fea000b800000 */
[----:B------:R-:W-:Y:S01]  /*1ae0*/  UIADD3 UR21, UPT, UPT, UR7, UR29, URZ ;  /* 0x0000001d07157290 */ /* 0x000fe2000fffe0ff */
[----:B------:R-:W-:-:S11]  /*1af0*/  UMOV UR42, UR6 ;  /* 0x00000006002a7c82 */ /* 0x000fd60008000000 */
.L_x_31:
[----:B-1----:R-:W-:Y:S01]  /*1b00*/  ULEA UR33, UR42, UR4, 0x3 ;  /* 0x000000042a217291 */ /* 0x002fe2000f8e18ff */
[----:B--2---:R-:W-:Y:S01]  /*1b10*/  @!P5 MOV R3, 0x8000 ;  /* 0x000080000003d802 */ /* 0x004fe20000000f00 */
[----:B--2---:R-:W-:Y:S10]  /*1b20*/  @P0 BRA `(.L_x_27) ;  /* 0x00000000000c0947 */ /* 0x004ff40003800000 */
[----:B------:R-:W-:-:S04]  /*1b30*/  SHF.L.U32 R5, R15, 0x1f, RZ ;  /* 0x0000001f0f057819 */ /* 0x000fc800000006ff */
[----:B------:R-:W2:Y:S02]  /*1b40*/  SYNCS.PHASECHK.TRANS64.TRYWAIT P0, [UR33+0x30], R5 ;  /* 0x00003005ff0075a7 */ /* 0x000ea40008001121 */
[----:B--2---:R-:W-:Y:S05]  /*1b50*/  @!P0 BRA `(.L_x_28) ;  /* 0x0000005800848947 */ /* 0x004fea0003800000 */
.L_x_27:
[----:B------:R2:W-:Y:S01]  /*1b60*/  @!P5 SYNCS.ARRIVE.TRANS64 RZ, [UR33], R3 ;  /* 0x00000003ffffd9a7 */ /* 0x0005e20008000021 */
[----:B------:R-:W-:Y:S04]  /*1b70*/  BSSY.RECONVERGENT B0, `(.L_x_29) ;  /* 0x0000003000007945 */ /* 0x000fe80003800200 */
[----:B------:R-:W-:Y:S05]  /*1b80*/  @P4 BRA `(.L_x_30) ;  /* 0x0000000000044947 */ /* 0x000fea0003800000 */
[----:B------:R-:W-:Y:S05]  /*1b90*/  BPT.TRAP 0x1 ;  /* 0x000000040000795c */ /* 0x000fea0000300000 */
.L_x_30:
[----:B------:R-:W-:Y:S05]  /*1ba0*/  BSYNC.RECONVERGENT B0 ;  /* 0x0000000000007941 */ /* 0x000fea0003800200 */
.L_x_29:
        /* <DEDUP_REMOVED lines=31> */
[----:B------:R-:W-:Y:S01]  /*1da0*/  UMOV UR10, UR26 ;  /* 0x0000001a000a7c82 */ /* 0x000fe20008000000 */
[----:B------:R-:W-:Y:S01]  /*1db0*/  UIADD3 UR29, UPT, UPT, UR29, 0x1, URZ ;  /* 0x000000011d1d7890 */ /* 0x000fe2000fffe0ff */
[----:B------:R1:W-:Y:S01]  /*1dc0*/  UTMALDG.3D [UR24], [UR40], desc[UR30] ;  /* 0x00001e18280075b4 */ /* 0x0003e20008011000 */
[----:B------:R-:W-:-:S02]  /*1dd0*/  UMOV UR42, UR6 ;  /* 0x00000006002a7c82 */ /* 0x000fc40008000000 */
[----:B------:R-:W-:Y:S01]  /*1de0*/  UISETP.NE.AND UP0, UPT, UR29, UR21, UPT ;  /* 0x000000151d00728c */ /* 0x000fe2000bf05270 */
[----:B------:R1:W-:Y:S01]  /*1df0*/  UTMALDG.3D [UR16], [UR38], desc[UR30] ;  /* 0x00001e10260075b4 */ /* 0x0003e20008011000 */
[----:B------:R1:W-:Y:S07]  /*1e00*/  UTMALDG.3D [UR8], [UR38], desc[UR30] ;  /* 0x00001e08260075b4 */ /* 0x0003ee0008011000 */
[----:B------:R-:W-:Y:S05]  /*1e10*/  BRA.U UP0, `(.L_x_31) ;  /* 0xfffffffd00387547 */ /* 0x000fea000b83ffff */
.L_x_26:
[----:B-1----:R-:W-:Y:S01]  /*1e20*/  LEA R2, R14, UR4, 0x3 ;  /* 0x000000040e027c11 */ /* 0x002fe2000f8e18ff */
[----:B------:R-:W-:Y:S01]  /*1e30*/  NOP ;  /* 0x0000000000007918 */ /* 0x000fe20000000000 */
[----:B--2---:R-:W-:Y:S02]  /*1e40*/  SHF.L.U32 R3, R12, 0x1f, RZ ;  /* 0x0000001f0c037819 */ /* 0x004fe400000006ff */
[----:B------:R-:W-:Y:S02]  /*1e50*/  LEA R4, R14, UR4, 0x4 ;  /* 0x000000040e047c11 */ /* 0x000fe4000f8e20ff */
[----:B------:R-:W1:Y:S02]  /*1e60*/  SYNCS.PHASECHK.TRANS64.TRYWAIT P0, [R2+URZ+0xa0], R3 ;  /* 0x0000a003020075a7 */ /* 0x000e6400080011ff */
[----:B-1----:R-:W-:Y:S05]  /*1e70*/  @!P0 BRA `(.L_x_32) ;  /* 0x0000005400d48947 */ /* 0x002fea0003800000 */
.L_x_120:
[----:B------:R-:W2:Y:S01]  /*1e80*/  LDS.128 R4, [R4+0x130] ;  /* 0x0001300004047984 */ /* 0x000ea20000000c00 */
[----:B---3--:R-:W-:Y:S01]  /*1e90*/  ISETP.GE.AND P0, PT, R26, 0x1, PT ;  /* 0x000000011a00780c */ /* 0x008fe20003f06270 */
[----:B-1----:R-:W-:Y:S01]  /*1ea0*/  VIADD R2, R2, 0xb0 ;  /* 0x000000b002027836 */ /* 0x002fe20000000000 */
[----:B------:R-:W-:Y:S01]  /*1eb0*/  @!PT LDS RZ, [RZ] ;  /* 0x00000000fffff984 */ /* 0x000fe20000000800 */
[----:B------:R-:W-:Y:S01]  /*1ec0*/  @!PT LDS RZ, [RZ] ;  /* 0x00000000fffff984 */ /* 0x000fe20000000800 */
[----:B------:R-:W-:Y:S01]  /*1ed0*/  @!PT LDS RZ, [RZ] ;  /* 0x00000000fffff984 */ /* 0x000fe20000000800 */
[----:B------:R-:W-:Y:S01]  /*1ee0*/  @!PT LDS RZ, [RZ] ;  /* 0x00000000fffff984 */ /* 0x000fe20000000800 */
[----:B------:R1:W-:Y:S06]  /*1ef0*/  MEMBAR.ALL.CTA ;  /* 0x0000000000007992 */ /* 0x0003ec0000008000 */
[----:B-1----:R-:W1:Y:S01]  /*1f00*/  FENCE.VIEW.ASYNC.S ;  /* 0x00000000000073c6 */ /* 0x002e620000000000 */
[----:B------:R-:W-:-:S04]  /*1f10*/  PRMT R2, RZ, 0x654, R2 ;  /* 0x00000654ff027816 */ /* 0x000fc80000000002 */
[----:B-1----:R1:W-:Y:S01]  /*1f20*/  SYNCS.ARRIVE.TRANS64.RED.A1T0 RZ, [R2+URZ], RZ ;  /* 0x000000ff02ff79a7 */ /* 0x0023e200081004ff */
[----:B--2---:R-:W-:-:S13]  /*1f30*/  LOP3.LUT P2, RZ, R6, 0x1, RZ, 0xc0, !PT ;  /* 0x0000000106ff7812 */ /* 0x004fda000784c0ff */
[----:B------:R-:W-:Y:S01]  /*1f40*/  @P2 SHF.R.U32.HI R3, RZ, 0x10, R5 ;  /* 0x00000010ff032819 */ /* 0x000fe20000011605 */
[----:B------:R-:W-:Y:S01]  /*1f50*/  VOTEU.ANY UP0, P2 ;  /* 0x0000000000ff7886 */ /* 0x000fe20001000100 */
[----:B------:R-:W-:Y:S02]  /*1f60*/  @P2 MOV R13, R4 ;  /* 0x00000004000d2202 */ /* 0x000fe40000000f00 */
[----:B------:R-:W-:Y:S02]  /*1f70*/  @P2 R2UR.BROADCAST UR8, R3 ;  /* 0x00000000030822ca */ /* 0x000fe400008e0000 */
[----:B------:R-:W-:-:S11]  /*1f80*/  @P2 LOP3.LUT R11, R5, 0xffff, RZ, 0xc0, !PT ;  /* 0x0000ffff050b2812 */ /* 0x000fd600078ec0ff */
[----:B------:R-:W-:Y:S01]  /*1f90*/  @UP0 UMOV UR36, UR8 ;  /* 0x0000000800240c82 */ /* 0x000fe20008000000 */
[----:B-1----:R-:W-:Y:S05]  /*1fa0*/  @!P0 BRA `(.L_x_33) ;  /* 0x0000000000b88947 */ /* 0x002fea0003800000 */
[----:B------:R-:W4:Y:S01]  /*1fb0*/  LDC.64 R4, c[0x0][0xb18] ;  /* 0x0002c600ff047b82 */ /* 0x000f220000000a00 */
[----:B------:R-:W-:-:S07]  /*1fc0*/  ISETP.NE.AND P3, PT, R26, 0x1, PT ;  /* 0x000000011a00780c */ /* 0x000fce0003f65270 */
[----:B------:R-:W1:Y:S08]  /*1fd0*/  LDC.64 R6, c[0x0][0xb10] ;  /* 0x0002c400ff067b82 */ /* 0x000e700000000a00 */
[----:B------:R-:W2:Y:S08]  /*1fe0*/  LDC R16, c[0x0][0xb20] ;  /* 0x0002c800ff107b82 */ /* 0x000eb00000000800 */
[----:B------:R-:W3:Y:S01]  /*1ff0*/  LDC R18, c[0x0][0xb0c] ;  /* 0x0002c300ff127b82 */ /* 0x000ee20000000800 */
[----:B----4-:R-:W-:Y:S01]  /*2000*/  IMAD.HI.U32 R17, R0, R5, RZ ;  /* 0x0000000500117227 */ /* 0x010fe200078e00ff */
[----:B------:R-:W-:-:S03]  /*2010*/  ISETP.NE.AND P0, PT, R4, 0x1, PT ;  /* 0x000000010400780c */ /* 0x000fc60003f05270 */
[----:B------:R-:W-:-:S03]  /*2020*/  IMAD.HI.U32 R5, R11, R5, RZ ;  /* 0x000000050b057227 */ /* 0x000fc600078e00ff */
[----:B------:R-:W4:Y:S01]  /*2030*/  LDC.64 R2, c[0x0][0xb28] ;  /* 0x0002ca00ff027b82 */ /* 0x000f220000000a00 */
[----:B-1----:R-:W-:-:S04]  /*2040*/  IMAD.HI.U32 R20, R9, R6, RZ ;  /* 0x0000000609147227 */ /* 0x002fc800078e00ff */
[----:B------:R-:W-:Y:S01]  /*2050*/  IMAD.HI.U32 R22, R13, R6, RZ ;  /* 0x000000060d167227 */ /* 0x000fe200078e00ff */
[----:B------:R-:W-:Y:S02]  /*2060*/  SHF.R.U32.HI R20, RZ, R7, R20 ;  /* 0x00000007ff147219 */ /* 0x000fe40000011614 */
[-C--:B--2---:R-:W-:Y:S02]  /*2070*/  SHF.R.U32.HI R17, RZ, R16.reuse, R17 ;  /* 0x00000010ff117219 */ /* 0x084fe40000011611 */
[----:B------:R-:W-:Y:S02]  /*2080*/  SHF.R.U32.HI R16, RZ, R16, R5 ;  /* 0x00000010ff107219 */ /* 0x000fe40000011605 */
[----:B------:R-:W-:Y:S02]  /*2090*/  SEL R17, R0, R17, !P0 ;  /* 0x0000001100117207 */ /* 0x000fe40004000000 */
[----:B------:R-:W-:Y:S02]  /*20a0*/  SHF.R.U32.HI R22, RZ, R7, R22 ;  /* 0x00000007ff167219 */ /* 0x000fe40000011616 */
[----:B---3--:R-:W-:-:S02]  /*20b0*/  ISETP.NE.AND P1, PT, R18, 0x1, PT ;  /* 0x000000011200780c */ /* 0x008fc40003f25270 */
[----:B------:R-:W-:Y:S02]  /*20c0*/  SEL R5, R11, R16, !P0 ;  /* 0x000000100b057207 */ /* 0x000fe40004000000 */
[----:B------:R-:W-:Y:S02]  /*20d0*/  SEL R19, R9, R20, !P1 ;  /* 0x0000001409137207 */ /* 0x000fe40004800000 */
[----:B------:R-:W-:Y:S01]  /*20e0*/  SEL R7, R13, R22, !P1 ;  /* 0x000000160d077207 */ /* 0x000fe20004800000 */
[----:B----4-:R-:W-:-:S04]  /*20f0*/  IMAD.HI.U32 R20, R17, R2, RZ ;  /* 0x0000000211147227 */ /* 0x010fc800078e00ff */
[----:B------:R-:W-:Y:S01]  /*2100*/  IMAD.HI.U32 R6, R19, R2, RZ ;  /* 0x0000000213067227 */ /* 0x000fe200078e00ff */
[----:B------:R-:W-:-:S04]  /*2110*/  @P3 SHF.R.U32.HI R17, RZ, R3, R20 ;  /* 0x00000003ff113219 */ /* 0x000fc80000011614 */
        /* <DEDUP_REMOVED lines=8> */
[----:B------:R-:W-:-:S04]  /*21a0*/  @!P0 IMAD.HI.U32 R16, R7, R2, RZ ;  /* 0x0000000207108227 */ /* 0x000fc800078e00ff */
[----:B------:R-:W-:Y:S01]  /*21b0*/  IMAD.MOV R2, RZ, RZ, -R6 ;  /* 0x000000ffff027224 */ /* 0x000fe200078e0a06 */
[----:B------:R-:W-:-:S03]  /*21c0*/  @!P0 SHF.R.U32.HI R16, RZ, R3, R16 ;  /* 0x00000003ff108219 */ /* 0x000fc60000011610 */
[----:B------:R-:W-:Y:S01]  /*21d0*/  IMAD R2, R26, R2, R5 ;  /* 0x000000021a027224 */ /* 0x000fe200078e0205 */
[----:B------:R-:W-:Y:S02]  /*21e0*/  @!P0 SEL R3, R7, R16, !P3 ;  /* 0x0000001007038207 */ /* 0x000fe40005800000 */
[----:B------:R-:W-:-:S03]  /*21f0*/  IADD3 R16, PT, PT, -R5, RZ, RZ ;  /* 0x000000ff05107210 */ /* 0x000fc60007ffe1ff */
[--C-:B------:R-:W-:Y:S02]  /*2200*/  @!P0 IMAD.IADD R6, R6, 0x1, -R3.reuse ;  /* 0x0000000106068824 */ /* 0x100fe400078e0a03 */
[----:B------:R-:W-:Y:S01]  /*2210*/  @!P0 IMAD R3, R2, R19, R3 ;  /* 0x0000001302038224 */ /* 0x000fe200078e0203 */
[----:B------:R-:W-:Y:S01]  /*2220*/  IADD3 R2, PT, PT, -R7, RZ, RZ ;  /* 0x000000ff07027210 */ /* 0x000fe20007ffe1ff */
[----:B------:R-:W-:Y:S02]  /*2230*/  @!P0 IMAD R5, R26, R6, R7 ;  /* 0x000000061a058224 */ /* 0x000fe400078e0207 */
[----:B------:R-:W-:Y:S02]  /*2240*/  IMAD R11, R4, R16, R11 ;  /* 0x00000010040b7224 */ /* 0x000fe400078e020b */
[----:B------:R-:W-:Y:S02]  /*2250*/  @!P0 IMAD.MOV.U32 R7, RZ, RZ, R3 ;  /* 0x000000ffff078224 */ /* 0x000fe400078e0003 */
[----:B------:R-:W-:-:S02]  /*2260*/  IMAD R2, R18, R2, R13 ;  /* 0x0000000212027224 */ /* 0x000fc400078e020d */
[----:B------:R-:W-:Y:S02]  /*2270*/  IMAD R11, R5, R4, R11 ;  /* 0x00000004050b7224 */ /* 0x000fe400078e020b */
[----:B------:R-:W-:Y:S02]  /*2280*/  IMAD R13, R7, R18, R2 ;  /* 0x00000012070d7224 */ /* 0x000fe400078e0202 */
.L_x_33:
[----:B------:R-:W1:Y:S02]  /*2290*/  LDCU UR8, c[0x0][0xb30] ;  /* 0x00016600ff0877ac */ /* 0x000e640008000800 */
[----:B-1----:R-:W-:-:S09]  /*22a0*/  UISETP.NE.AND UP0, UPT, UR8, 0x1, UPT ;  /* 0x000000010800788c */ /* 0x002fd2000bf05270 */
[----:B------:R-:W-:Y:S05]  /*22b0*/  BRA.U UP0, `(.L_x_34) ;  /* 0x0000000100407547 */ /* 0x000fea000b800000 */
[----:B------:R-:W1:Y:S08]  /*22c0*/  LDC.64 R4, c[0x0][0xb10] ;  /* 0x0002c400ff047b82 */ /* 0x000e700000000a00 */
[----:B------:R-:W2:Y:S08]  /*22d0*/  LDC.64 R2, c[0x0][0xb18] ;  /* 0x0002c600ff027b82 */ /* 0x000eb00000000a00 */
[----:B------:R-:W3:Y:S08]  /*22e0*/  LDC R6, c[0x0][0xb20] ;  /* 0x0002c800ff067b82 */ /* 0x000ef00000000800 */
[----:B------:R-:W4:Y:S01]  /*22f0*/  LDC R16, c[0x0][0xb0c] ;  /* 0x0002c300ff107b82 */ /* 0x000f220000000800 */
[----:B-1----:R-:W-:-:S05]  /*2300*/  IMAD.HI.U32 R4, R13, R4, RZ ;  /* 0x000000040d047227 */ /* 0x002fca00078e00ff */
[----:B------:R-:W-:Y:S01]  /*2310*/  SHF.R.U32.HI R4, RZ, R5, R4 ;  /* 0x00000005ff047219 */ /* 0x000fe20000011604 */
[----:B--2---:R-:W-:Y:S01]  /*2320*/  IMAD.HI.U32 R3, R11, R3, RZ ;  /* 0x000000030b037227 */ /* 0x004fe200078e00ff */
[----:B------:R-:W-:-:S04]  /*2330*/  ISETP.NE.AND P0, PT, R2, 0x1, PT ;  /* 0x000000010200780c */ /* 0x000fc80003f05270 */
[----:B---3--:R-:W-:-:S04]  /*2340*/  SHF.R.U32.HI R6, RZ, R6, R3 ;  /* 0x00000006ff067219 */ /* 0x008fc80000011603 */
[----:B------:R-:W-:Y:S02]  /*2350*/  SEL R3, R11, R6, !P0 ;  /* 0x000000060b037207 */ /* 0x000fe40004000000 */
[----:B----4-:R-:W-:-:S04]  /*2360*/  ISETP.NE.AND P1, PT, R16, 0x1, PT ;  /* 0x000000011000780c */ /* 0x010fc80003f25270 */
[----:B------:R-:W-:-:S05]  /*2370*/  SEL R4, R13, R4, !P1 ;  /* 0x000000040d047207 */ /* 0x000fca0004800000 */
[----:B------:R-:W-:Y:S02]  /*2380*/  IMAD.IADD R5, R3, 0x1, -R4 ;  /* 0x0000000103057824 */ /* 0x000fe400078e0a04 */
[----:B------:R-:W-:Y:S02]  /*2390*/  IMAD.IADD R3, R4, 0x1, -R3 ;  /* 0x0000000104037824 */ /* 0x000fe400078e0a03 */
[----:B------:R-:W-:Y:S02]  /*23a0*/  IMAD R13, R5, R16, R13 ;  /* 0x00000010050d7224 */ /* 0x000fe400078e020d */
[----:B------:R-:W-:-:S07]  /*23b0*/  IMAD R11, R3, R2, R11 ;  /* 0x00000002030b7224 */ /* 0x000fce00078e020b */
.L_x_34:
[----:B------:R-:W-:Y:S01]  /*23c0*/  VIADD R14, R14, 0x1 ;  /* 0x000000010e0e7836 */ /* 0x000fe20000000000 */
[----:B------:R-:W-:Y:S01]  /*23d0*/  PLOP3.LUT P1, PT, PT, PT, PT, 0x80, 0x8 ;  /* 0x000000000008781c */ /* 0x000fe20003f2f070 */
[----:B------:R-:W-:Y:S02]  /*23e0*/  IMAD.IADD R21, R13, 0x1, R68 ;  /* 0x000000010d157824 */ /* 0x000fe400078e0244 */
[----:B------:R-:W-:Y:S01]  /*23f0*/  IMAD.IADD R20, R11, 0x1, R66 ;  /* 0x000000010b147824 */ /* 0x000fe200078e0242 */
[----:B------:R-:W-:-:S04]  /*2400*/  ISETP.NE.AND P0, PT, R14, 0x2, PT ;  /* 0x000000020e00780c */ /* 0x000fc80003f05270 */
[----:B------:R-:W-:Y:S02]  /*2410*/  SEL R3, RZ, 0x1, P0 ;  /* 0x00000001ff037807 */ /* 0x000fe40000000000 */
[----:B------:R-:W-:Y:S02]  /*2420*/  SEL R14, R14, RZ, P0 ;  /* 0x000000ff0e0e7207 */ /* 0x000fe40000000000 */
[----:B------:R-:W-:Y:S01]  /*2430*/  LOP3.LUT R12, R12, R3, RZ, 0x3c, !PT ;  /* 0x000000030c0c7212 */ /* 0x000fe200078e3cff */
[----:B------:R-:W-:Y:S06]  /*2440*/  @P2 BRA `(.L_x_35) ;  /* 0xfffffff000482947 */ /* 0x000fec000383ffff */
[----:B------:R-:W-:Y:S01]  /*2450*/  UIADD3 UR4, UPT, UPT, UR4, 0x30, URZ ;  /* 0x0000003004047890 */ /* 0x000fe2000fffe0ff */
[----:B------:R-:W-:-:S03]  /*2460*/  SHF.L.U32 R3, R15, 0x1f, RZ ;  /* 0x0000001f0f037819 */ /* 0x000fc600000006ff */
[----:B------:R-:W-:-:S09]  /*2470*/  ULEA UR5, UR6, UR4, 0x3 ;  /* 0x0000000406057291 */ /* 0x000fd2000f8e18ff */
[----:B------:R-:W1:Y:S02]  /*2480*/  SYNCS.PHASECHK.TRANS64.TRYWAIT P0, [UR5], R3 ;  /* 0x00000003ff0075a7 */ /* 0x000e640008001105 */
[----:B-1----:R-:W-:Y:S05]  /*2490*/  @!P0 BRA `(.L_x_36) ;  /* 0x0000005000608947 */ /* 0x002fea0003800000 */
.L_x_122:
[----:B------:R-:W-:-:S04]  /*24a0*/  UIADD3 UR6, UPT, UPT, UR6, 0x1, URZ ;  /* 0x0000000106067890 */ /* 0x000fc8000fffe0ff */
[----:B------:R-:W-:-:S04]  /*24b0*/  UISETP.NE.AND UP0, UPT, UR6, 0x6, UPT ;  /* 0x000000060600788c */ /* 0x000fc8000bf05270 */
[----:B------:R-:W-:Y:S02]  /*24c0*/  USEL UR7, URZ, 0x1, UP0 ;  /* 0x00000001ff077887 */ /* 0x000fe40008000000 */
[----:B------:R-:W-:-:S04]  /*24d0*/  USEL UR6, UR6, URZ, UP0 ;  /* 0x000000ff06067287 */ /* 0x000fc80008000000 */
[----:B------:R-:W-:Y:S01]  /*24e0*/  ULEA UR5, UR6, UR4, 0x3 ;  /* 0x0000000406057291 */ /* 0x000fe2000f8e18ff */
[----:B------:R-:W-:-:S04]  /*24f0*/  LOP3.LUT R2, R15, UR7, RZ, 0x3c, !PT ;  /* 0x000000070f027c12 */ /* 0x000fc8000f8e3cff */
[----:B-1----:R-:W-:-:S04]  /*2500*/  SHF.L.U32 R3, R2, 0x1f, RZ ;  /* 0x0000001f02037819 */ /* 0x002fc800000006ff */
[----:B------:R-:W1:Y:S02]  /*2510*/  SYNCS.PHASECHK.TRANS64.TRYWAIT P0, [UR5], R3 ;  /* 0x00000003ff0075a7 */ /* 0x000e640008001105 */
[----:B-1----:R-:W-:Y:S05]  /*2520*/  @!P0 BRA `(.L_x_37) ;  /* 0x0000005000548947 */ /* 0x002fea0003800000 */
.L_x_124:
        /* <DEDUP_REMOVED lines=9> */
.L_x_126:
        /* <DEDUP_REMOVED lines=9> */
.L_x_128:
        /* <DEDUP_REMOVED lines=9> */
.L_x_130:
[----:B------:R-:W-:-:S04]  /*26e0*/  UIADD3 UR6, UPT, UPT, UR6, 0x1, URZ ;  /* 0x0000000106067890 */ /* 0x000fc8000fffe0ff */
[----:B------:R-:W-:-:S04]  /*26f0*/  UISETP.NE.AND UP0, UPT, UR6, 0x6, UPT ;  /* 0x000000060600788c */ /* 0x000fc8000bf05270 */
[----:B------:R-:W-:Y:S02]  /*2700*/  USEL UR5, URZ, 0x1, UP0 ;  /* 0x00000001ff057887 */ /* 0x000fe40008000000 */
[----:B------:R-:W-:-:S04]  /*2710*/  USEL UR6, UR6, URZ, UP0 ;  /* 0x000000ff06067287 */ /* 0x000fc80008000000 */
[----:B------:R-:W-:Y:S01]  /*2720*/  ULEA UR6, UR6, UR4, 0x3 ;  /* 0x0000000406067291 */ /* 0x000fe2000f8e18ff */
[----:B-1----:R-:W-:-:S04]  /*2730*/  LOP3.LUT R3, R2, UR5, RZ, 0x3c, !PT ;  /* 0x0000000502037c12 */ /* 0x002fc8000f8e3cff */
[----:B------:R-:W-:Y:S01]  /*2740*/  SHF.L.U32 R3, R3, 0x1f, RZ ;  /* 0x0000001f03037819 */ /* 0x000fe200000006ff */
[----:B----4-:R-:W-:-:S07]  /*2750*/  IMAD.U32 R0, RZ, RZ, UR6 ;  /* 0x00000006ff007e24 */ /* 0x010fce000f8e00ff */
.L_x_41:
[----:B-1----:R1:W2:Y:S02]  /*2760*/  SYNCS.PHASECHK.TRANS64.TRYWAIT P0, [R0+URZ], R3 ;  /* 0x00000003000075a7 */ /* 0x0022a400080011ff */
[----:B--2---:R-:W-:Y:S05]  /*2770*/  @!P0 NANOSLEEP.SYNCS 0x989680 ;  /* 0x009896800000895d */ /* 0x004fea0003900000 */
[----:B------:R-:W2:Y:S02]  /*2780*/  @!P0 SYNCS.PHASECHK.TRANS64 P0, [R0+URZ], R3 ;  /* 0x00000003000085a7 */ /* 0x000ea400080010ff */
[----:B--2---:R-:W-:Y:S05]  /*2790*/  @P0 EXIT ;  /* 0x000000000000094d */ /* 0x004fea0003800000 */
[----:B------:R-:W-:Y:S05]  /*27a0*/  BRA `(.L_x_41) ;  /* 0xfffffffc00ec7947 */ /* 0x000fea000383ffff */
.L_x_17:
[----:B------:R-:W-:-:S04]  /*27b0*/  UISETP.NE.AND UP1, UPT, UR37, URZ, UPT ;  /* 0x000000ff2500728c */ /* 0x000fc8000bf25270 */
[----:B------:R-:W-:-:S09]  /*27c0*/  UISETP.NE.OR UP1, UPT, UR8, 0x1, UP1 ;  /* 0x000000010800788c */ /* 0x000fd20008f25670 */
[----:B------:R-:W-:Y:S05]  /*27d0*/  BRA.U UP1, `(.L_x_42) ;  /* 0x0000000501487547 */ /* 0x000fea000b800000 */
[----:B------:R-:W-:Y:S01]  /*27e0*/  ISETP.NE.AND P2, PT, R2, RZ, PT ;  /* 0x000000ff0200720c */ /* 0x000fe20003f45270 */
[----:B------:R-:W-:Y:S01]  /*27f0*/  IMAD.MOV.U32 R12, RZ, RZ, 0x1 ;  /* 0x00000001ff0c7424 */ /* 0x000fe200078e00ff */
[----:B------:R-:W-:Y:S02]  /*2800*/  CS2R R10, SRZ ;  /* 0x00000000000a7805 */ /* 0x000fe4000001ff00 */
[----:B------:R-:W-:Y:S01]  /*2810*/  CS2R R8, SRZ ;  /* 0x0000000000087805 */ /* 0x000fe2000001ff00 */
[----:B------:R-:W-:Y:S01]  /*2820*/  UMOV UR4, 0x400 ;  /* 0x0000040000047882 */ /* 0x000fe20000000000 */
[----:B------:R-:W-:Y:S01]  /*2830*/  UMOV UR6, URZ ;  /* 0x000000ff00067c82 */ /* 0x000fe20008000000 */
[----:B------:R-:W-:-:S12]  /*2840*/  ULEA UR37, UR37, UR4, 0x18 ;  /* 0x0000000425257291 */ /* 0x000fd8000f8ec0ff */
.L_x_46:
[----:B------:R-:W-:Y:S02]  /*2850*/  LEA R0, R8, UR37, 0x3 ;  /* 0x0000002508007c11 */ /* 0x000fe4000f8e18ff */
[----:B------:R-:W-:-:S03]  /*2860*/  SHF.L.U32 R5, R9, 0x1f, RZ ;  /* 0x0000001f09057819 */ /* 0x000fc600000006ff */
[----:B------:R-:W-:Y:S01]  /*2870*/  VIADD R4, R0, 0x110 ;  /* 0x0000011000047836 */ /* 0x000fe20000000000 */
[----:B------:R-:W1:Y:S02]  /*2880*/  SYNCS.PHASECHK.TRANS64.TRYWAIT P0, [R0+URZ+0x100], R5 ;  /* 0x00010005000075a7 */ /* 0x000e6400080011ff */
[----:B-1----:R-:W-:Y:S05]  /*2890*/  @!P0 BRA `(.L_x_43) ;  /* 0x0000004c00d88947 */ /* 0x002fea0003800000 */
.L_x_131:
[----:B------:R-:W-:Y:S01]  /*28a0*/  ULEA UR5, UR6, UR37, 0x3 ;  /* 0x0000002506057291 */ /* 0x000fe2000f8e18ff */
[----:B------:R-:W-:Y:S02]  /*28b0*/  PRMT R4, RZ, 0x654, R4 ;  /* 0x00000654ff047816 */ /* 0x000fe40000000004 */
[----:B-1----:R-:W-:Y:S01]  /*28c0*/  SHF.L.U32 R5, R12, 0x1f, RZ ;  /* 0x0000001f0c057819 */ /* 0x002fe200000006ff */
[----:B------:R-:W-:Y:S01]  /*28d0*/  UIADD3 UR4, UPT, UPT, UR5, 0xa0, URZ ;  /* 0x000000a005047890 */ /* 0x000fe2000fffe0ff */
[----:B------:R1:W-:Y:S05]  /*28e0*/  SYNCS.ARRIVE.TRANS64.RED.A1T0 RZ, [R4+URZ], RZ ;  /* 0x000000ff04ff79a7 */ /* 0x0003ea00081004ff */
[----:B------:R-:W-:Y:S01]  /*28f0*/  IMAD.U32 R7, RZ, RZ, UR4 ;  /* 0x00000004ff077e24 */ /* 0x000fe2000f8e00ff */
[----:B------:R-:W2:Y:S04]  /*2900*/  SYNCS.PHASECHK.TRANS64.TRYWAIT P0, [UR5+0xb0], R5 ;  /* 0x0000b005ff0075a7 */ /* 0x000ea80008001105 */
[----:B------:R-:W-:Y:S01]  /*2910*/  PRMT R6, R2, 0x654, R7 ;  /* 0x0000065402067816 */ /* 0x000fe20000000007 */
[----:B-1----:R-:W-:Y:S01]  /*2920*/  @!P2 IMAD.MOV.U32 R4, RZ, RZ, 0x10 ;  /* 0x00000010ff04a424 */ /* 0x002fe200078e00ff */
[----:B--2---:R-:W-:Y:S06]  /*2930*/  @!P0 BRA `(.L_x_44) ;  /* 0x0000004c00c48947 */ /* 0x004fec0003800000 */
.L_x_133:
[----:B------:R-:W-:Y:S01]  /*2940*/  ULEA UR4, UR6, UR37, 0x4 ;  /* 0x0000002506047291 */ /* 0x000fe2000f8e20ff */
[----:B------:R-:W-:Y:S01]  /*2950*/  SEL R3, R6, R3, !P2 ;  /* 0x0000000306037207 */ /* 0x000fe20005000000 */
[----:B------:R-:W-:Y:S01]  /*2960*/  UIADD3 UR5, UPT, UPT, UR5, 0xa0, URZ ;  /* 0x000000a005057890 */ /* 0x000fe2000fffe0ff */
[----:B-1----:R-:W-:Y:S01]  /*2970*/  LEA R0, R11, UR37, 0x3 ;  /* 0x000000250b007c11 */ /* 0x002fe2000f8e18ff */
[----:B------:R-:W-:Y:S01]  /*2980*/  UIADD3 UR4, UPT, UPT, UR4, 0x130, URZ ;  /* 0x0000013004047890 */ /* 0x000fe2000fffe0ff */
[----:B------:R-:W-:Y:S01]  /*2990*/  SHF.L.U32 R5, R10, 0x1f, RZ ;  /* 0x0000001f0a057819 */ /* 0x000fe200000006ff */
[----:B------:R1:W-:Y:S01]  /*29a0*/  @!P2 SYNCS.ARRIVE.TRANS64.RED RZ, [R3+URZ], R4 ;  /* 0x0000000403ffa9a7 */ /* 0x0003e200080004ff */
[----:B------:R-:W-:Y:S01]  /*29b0*/  UIADD3 UR6, UPT, UPT, UR6, 0x1, URZ ;  /* 0x0000000106067890 */ /* 0x000fe2000fffe0ff */
[----:B------:R-:W-:-:S03]  /*29c0*/  VIADD R8, R8, 0x1 ;  /* 0x0000000108087836 */ /* 0x000fc60000000000 */
[----:B------:R-:W-:Y:S02]  /*29d0*/  UISETP.NE.AND UP0, UPT, UR6, 0x2, UPT ;  /* 0x000000020600788c */ /* 0x000fe4000bf05270 */
[----:B------:R-:W-:Y:S06]  /*29e0*/  UGETNEXTWORKID.BROADCAST [UR4], [UR5] ;  /* 0x00000000040073ca */ /* 0x000fec0008000100 */
[----:B------:R-:W-:Y:S01]  /*29f0*/  USEL UR4, URZ, 0x1, UP0 ;  /* 0x00000001ff047887 */ /* 0x000fe20008000000 */
[----:B------:R-:W-:Y:S01]  /*2a00*/  ISETP.NE.AND P0, PT, R8, 0x2, PT ;  /* 0x000000020800780c */ /* 0x000fe20003f05270 */
[----:B------:R-:W-:Y:S01]  /*2a10*/  USEL UR6, UR6, URZ, UP0 ;  /* 0x000000ff06067287 */ /* 0x000fe20008000000 */
[----:B------:R-:W2:Y:S03]  /*2a20*/  SYNCS.PHASECHK.TRANS64.TRYWAIT P1, [R0+URZ+0xa0], R5 ;  /* 0x0000a005000075a7 */ /* 0x000ea600080211ff */
[----:B------:R-:W-:Y:S01]  /*2a30*/  LOP3.LUT R12, R12, UR4, RZ, 0x3c, !PT ;  /* 0x000000040c0c7c12 */ /* 0x000fe2000f8e3cff */
[----:B-12---:R-:W-:Y:S07]  /*2a40*/  @!P1 BRA `(.L_x_45) ;  /* 0x0000004c00989947 */ /* 0x006fee0003800000 */
.L_x_134:
[C---:B------:R-:W-:Y:S01]  /*2a50*/  LEA R4, R11.reuse, UR37, 0x4 ;  /* 0x000000250b047c11 */ /* 0x040fe2000f8e20ff */
[----:B-1----:R-:W-:Y:S01]  /*2a60*/  VIADD R0, R0, 0xb0 ;  /* 0x000000b000007836 */ /* 0x002fe20000000000 */
[----:B------:R-:W-:Y:S01]  /*2a70*/  SEL R8, R8, RZ, P0 ;  /* 0x000000ff08087207 */ /* 0x000fe20000000000 */
[----:B------:R-:W-:-:S03]  /*2a80*/  VIADD R11, R11, 0x1 ;  /* 0x000000010b0b7836 */ /* 0x000fc60000000000 */
[----:B------:R-:W1:Y:S01]  /*2a90*/  LDS.128 R4, [R4+0x130] ;  /* 0x0001300004047984 */ /* 0x000e620000000c00 */
[----:B------:R-:W-:Y:S02]  /*2aa0*/  PRMT R0, RZ, 0x654, R0 ;  /* 0x00000654ff007816 */ /* 0x000fe40000000000 */
[C---:B------:R-:W-:Y:S01]  /*2ab0*/  ISETP.NE.AND P1, PT, R11.reuse, 0x2, PT ;  /* 0x000000020b00780c */ /* 0x040fe20003f25270 */
[----:B------:R-:W-:Y:S01]  /*2ac0*/  @!PT LDS RZ, [RZ] ;  /* 0x00000000fffff984 */ /* 0x000fe20000000800 */
[----:B------:R-:W-:Y:S01]  /*2ad0*/  @!PT LDS RZ, [RZ] ;  /* 0x00000000fffff984 */ /* 0x000fe20000000800 */
[----:B------:R-:W-:Y:S01]  /*2ae0*/  @!PT LDS RZ, [RZ] ;  /* 0x00000000fffff984 */ /* 0x000fe20000000800 */
[----:B------:R-:W-:Y:S01]  /*2af0*/  @!PT LDS RZ, [RZ] ;  /* 0x00000000fffff984 */ /* 0x000fe20000000800 */
[----:B------:R2:W-:Y:S06]  /*2b00*/  MEMBAR.ALL.CTA ;  /* 0x0000000000007992 */ /* 0x0005ec0000008000 */
[----:B--2---:R-:W2:Y:S01]  /*2b10*/  FENCE.VIEW.ASYNC.S ;  /* 0x00000000000073c6 */ /* 0x004ea20000000000 */
[----:B------:R-:W-:Y:S01]  /*2b20*/  SEL R11, R11, RZ, P1 ;  /* 0x000000ff0b0b7207 */ /* 0x000fe20000800000 */
[----:B--2---:R2:W-:Y:S01]  /*2b30*/  SYNCS.ARRIVE.TRANS64.RED.A1T0 RZ, [R0+URZ], RZ ;  /* 0x000000ff00ff79a7 */ /* 0x0045e200081004ff */
[----:B-1----:R-:W-:-:S02]  /*2b40*/  LOP3.LUT P3, RZ, R6, 0x1, RZ, 0xc0, !PT ;  /* 0x0000000106ff7812 */ /* 0x002fc4000786c0ff */
[----:B------:R-:W-:-:S04]  /*2b50*/  SEL R5, RZ, 0x1, P1 ;  /* 0x00000001ff057807 */ /* 0x000fc80000800000 */
[----:B------:R-:W-:Y:S02]  /*2b60*/  LOP3.LUT R10, R10, R5, RZ, 0x3c, !PT ;  /* 0x000000050a0a7212 */ /* 0x000fe400078e3cff */
[----:B--2---:R-:W-:-:S04]  /*2b70*/  SEL R0, RZ, 0x1, P0 ;  /* 0x00000001ff007807 */ /* 0x004fc80000000000 */
[----:B------:R-:W-:Y:S01]  /*2b80*/  LOP3.LUT R9, R9, R0, RZ, 0x3c, !PT ;  /* 0x0000000009097212 */ /* 0x000fe200078e3cff */
[----:B------:R-:W-:Y:S06]  /*2b90*/  @P3 BRA `(.L_x_46) ;  /* 0xfffffffc002c3947 */ /* 0x000fec000383ffff */
[----:B------:R-:W-:Y:S01]  /*2ba0*/  ULEA UR5, UR6, UR37, 0x3 ;  /* 0x0000002506057291 */ /* 0x000fe2000f8e18ff */
[----:B------:R-:W-:-:S08]  /*2bb0*/  SHF.L.U32 R3, R12, 0x1f, RZ ;  /* 0x0000001f0c037819 */ /* 0x000fd000000006ff */
[----:B------:R-:W1:Y:S02]  /*2bc0*/  SYNCS.PHASECHK.TRANS64 P0, [UR5+0xb0], R3 ;  /* 0x0000b003ff0075a7 */ /* 0x000e640008001005 */
[----:B-1----:R-:W-:Y:S05]  /*2bd0*/  @P0 BRA `(.L_x_47) ;  /* 0x0000000000080947 */ /* 0x002fea0003800000 */
[----:B------:R-:W1:Y:S02]  /*2be0*/  SYNCS.PHASECHK.TRANS64.TRYWAIT P0, [UR5+0xb0], R3 ;  /* 0x0000b003ff0075a7 */ /* 0x000e640008001105 */
[----:B-1----:R-:W-:Y:S05]  /*2bf0*/  @!P0 BRA `(.L_x_48) ;  /* 0x0000004c00408947 */ /* 0x002fea0003800000 */
.L_x_47:
[----:B------:R-:W-:-:S04]  /*2c00*/  UIADD3 UR4, UPT, UPT, UR6, 0x1, URZ ;  /* 0x0000000106047890 */ /* 0x000fc8000fffe0ff */
[----:B------:R-:W-:-:S04]  /*2c10*/  UISETP.NE.AND UP0, UPT, UR4, 0x2, UPT ;  /* 0x000000020400788c */ /* 0x000fc8000bf05270 */
[----:B------:R-:W-:Y:S02]  /*2c20*/  USEL UR7, URZ, 0x1, UP0 ;  /* 0x00000001ff077887 */ /* 0x000fe40008000000 */
[----:B------:R-:W-:-:S04]  /*2c30*/  USEL UR4, UR4, URZ, UP0 ;  /* 0x000000ff04047287 */ /* 0x000fc80008000000 */
[----:B------:R-:W-:Y:S01]  /*2c40*/  ULEA UR4, UR4, UR37, 0x3 ;  /* 0x0000002504047291 */ /* 0x000fe2000f8e18ff */
[----:B-1----:R-:W-:-:S04]  /*2c50*/  LOP3.LUT R3, R12, UR7, RZ, 0x3c, !PT ;  /* 0x000000070c037c12 */ /* 0x002fc8000f8e3cff */
[----:B------:R-:W-:-:S04]  /*2c60*/  SHF.L.U32 R0, R3, 0x1f, RZ ;  /* 0x0000001f03007819 */ /* 0x000fc800000006ff */
[----:B------:R-:W1:Y:S02]  /*2c70*/  SYNCS.PHASECHK.TRANS64 P0, [UR4+0xb0], R0 ;  /* 0x0000b000ff0075a7 */ /* 0x000e640008001004 */
[----:B-1----:R-:W-:Y:S05]  /*2c80*/  @P0 EXIT ;  /* 0x000000000000094d */ /* 0x002fea0003800000 */
[----:B------:R-:W-:Y:S02]  /*2c90*/  SHF.L.U32 R3, R3, 0x1f, RZ ;  /* 0x0000001f03037819 */ /* 0x000fe400000006ff */
[----:B------:R-:W-:-:S07]  /*2ca0*/  MOV R0, UR4 ;  /* 0x0000000400007c02 */ /* 0x000fce0008000f00 */
.L_x_49:
[----:B-1----:R1:W2:Y:S02]  /*2cb0*/  SYNCS.PHASECHK.TRANS64.TRYWAIT P0, [R0+URZ+0xb0], R3 ;  /* 0x0000b003000075a7 */ /* 0x0022a400080011ff */
[----:B--2---:R-:W-:Y:S05]  /*2cc0*/  @!P0 NANOSLEEP.SYNCS 0x989680 ;  /* 0x009896800000895d */ /* 0x004fea0003900000 */
[----:B------:R-:W2:Y:S02]  /*2cd0*/  @!P0 SYNCS.PHASECHK.TRANS64 P0, [R0+URZ+0xb0], R3 ;  /* 0x0000b003000085a7 */ /* 0x000ea400080010ff */
[----:B--2---:R-:W-:Y:S05]  /*2ce0*/  @P0 EXIT ;  /* 0x000000000000094d */ /* 0x004fea0003800000 */
[----:B------:R-:W-:Y:S05]  /*2cf0*/  BRA `(.L_x_49) ;  /* 0xfffffffc00ec7947 */ /* 0x000fea000383ffff */
.L_x_42:
[----:B------:R-:W-:-:S09]  /*2d00*/  UISETP.NE.AND UP1, UPT, UR8, URZ, UPT ;  /* 0x000000ff0800728c */ /* 0x000fd2000bf25270 */
[----:B------:R-:W-:Y:S05]  /*2d10*/  BRA.U UP1, `(.L_x_50) ;  /* 0x00000011013c7547 */ /* 0x000fea000b800000 */
[----:B------:R-:W-:Y:S01]  /*2d20*/  UMOV UR4, 0x40 ;  /* 0x0000004000047882 */ /* 0x000fe20000000000 */
[----:B------:R-:W-:Y:S01]  /*2d30*/  NOP ;  /* 0x0000000000007918 */ /* 0x000fe20000000000 */
[----:B------:R-:W-:Y:S01]  /*2d40*/  ULEA UR4, UR37, UR4, 0x18 ;  /* 0x0000000425047291 */ /* 0x000fe2000f8ec0ff */
[----:B------:R-:W-:Y:S02]  /*2d50*/  UMOV UR5, 0x400 ;  /* 0x0000040000057882 */ /* 0x000fe40000000000 */
[----:B------:R-:W-:-:S06]  /*2d60*/  ULEA UR37, UR37, UR5, 0x18 ;  /* 0x0000000525257291 */ /* 0x000fcc000f8ec0ff */
[----:B------:R-:W1:Y:S02]  /*2d70*/  LDS.U8 R0, [UR4+0x1c] ;  /* 0x00001c04ff007984 */ /* 0x000e640008000000 */
[----:B-1----:R-:W-:-:S13]  /*2d80*/  ISETP.NE.AND P0, PT, R0, RZ, PT ;  /* 0x000000ff0000720c */ /* 0x002fda0003f05270 */
[----:B------:R-:W-:Y:S05]  /*2d90*/  @P0 BRA `(.L_x_51) ;  /* 0x0000000000580947 */ /* 0x000fea0003800000 */
[----:B------:R-:W-:-:S13]  /*2da0*/  ELECT P0, URZ, PT ;  /* 0x0000000000ff782f */ /* 0x000fda0003800000 */
[----:B------:R-:W-:Y:S05]  /*2db0*/  @!P0 BRA `(.L_x_52) ;  /* 0x0000000000608947 */ /* 0x000fea0003800000 */
[----:B------:R-:W-:Y:S01]  /*2dc0*/  UMOV UR5, 0x10 ;  /* 0x0000001000057882 */ /* 0x000fe20000000000 */
[----:B------:R-:W-:Y:S01]  /*2dd0*/  HFMA2 R0, -RZ, RZ, 0, 5.9604644775390625e-08 ;  /* 0x00000001ff007431 */ /* 0x000fe200000001ff */
[----:B------:R-:W-:-:S03]  /*2de0*/  MOV R2, 0xffff ;  /* 0x0000ffff00027802 */ /* 0x000fc60000000f00 */
[----:B------:R-:W-:Y:S04]  /*2df0*/  DEPBAR.LE SB1, 0x36 ;  /* 0x00009d800000791a */ /* 0x000fe80000000000 */
[----:B------:R-:W1:Y:S02]  /*2e00*/  UTCATOMSWS.FIND_AND_SET.ALIGN UP0, UR5, UR5 ;  /* 0x00000005000575e3 */ /* 0x000e640008000800 */
[----:B-1----:R-:W-:Y:S01]  /*2e10*/  MOV R3, UR5 ;  /* 0x0000000500037c02 */ /* 0x002fe20008000f00 */
[----:B------:R-:W-:Y:S06]  /*2e20*/  BRA.U UP0, `(.L_x_53) ;  /* 0x0000000100187547 */ /* 0x000fec000b800000 */
.L_x_54:
[----:B------:R-:W-:Y:S05]  /*2e30*/  NANOSLEEP 0x64 ;  /* 0x000000640000795d */ /* 0x000fea0003800000 */
[----:B------:R-:W-:-:S05]  /*2e40*/  UMOV UR5, 0x10 ;  /* 0x0000001000057882 */ /* 0x000fca0000000000 */
[----:B------:R-:W-:Y:S04]  /*2e50*/  DEPBAR.LE SB1, 0x36 ;  /* 0x00009d800000791a */ /* 0x000fe80000000000 */
[----:B------:R-:W1:Y:S02]  /*2e60*/  UTCATOMSWS.FIND_AND_SET.ALIGN UP0, UR5, UR5 ;  /* 0x00000005000575e3 */ /* 0x000e640008000800 */
[----:B-1----:R-:W-:Y:S01]  /*2e70*/  MOV R3, UR5 ;  /* 0x0000000500037c02 */ /* 0x002fe20008000f00 */
[----:B------:R-:W-:Y:S05]  /*2e80*/  BRA.U !UP0, `(.L_x_54) ;  /* 0xfffffffd08e87547 */ /* 0x000fea000b83ffff */
.L_x_53:
[-C--:B------:R-:W-:Y:S02]  /*2e90*/  SHF.L.U32 R2, R2, R3.reuse, RZ ;  /* 0x0000000302027219 */ /* 0x080fe400000006ff */
[----:B------:R-:W-:Y:S01]  /*2ea0*/  SHF.L.U32 R0, R0, R3, RZ ;  /* 0x0000000300007219 */ /* 0x000fe200000006ff */
[----:B------:R-:W-:Y:S02]  /*2eb0*/  IMAD.SHL.U32 R3, R3, 0x20, RZ ;  /* 0x0000002003037824 */ /* 0x000fe400078e00ff */
[----:B------:R1:W-:Y:S04]  /*2ec0*/  ATOMS.OR RZ, [UR4+0x14], R2 ;  /* 0x00001402ffff798c */ /* 0x0003e8000b000004 */
[----:B------:R1:W-:Y:S04]  /*2ed0*/  ATOMS.OR RZ, [UR4+0x18], R0 ;  /* 0x00001800ffff798c */ /* 0x0003e8000b000004 */
[----:B------:R1:W-:Y:S01]  /*2ee0*/  STS [UR37+0x150], R3 ;  /* 0x00015003ff007988 */ /* 0x0003e20008000825 */
[----:B------:R-:W-:Y:S05]  /*2ef0*/  BRA `(.L_x_52) ;  /* 0x0000000000107947 */ /* 0x000fea0003800000 */
.L_x_51:
[----:B------:R-:W-:Y:S02]  /*2f00*/  MOV R0, 0xffffffff ;  /* 0xffffffff00007802 */ /* 0x000fe40000000f00 */
[----:B------:R-:W-:-:S03]  /*2f10*/  MOV R2, 0x2f40 ;  /* 0x00002f4000027802 */ /* 0x000fc60000000f00 */
[----:B------:R1:W-:Y:S04]  /*2f20*/  STS [UR37+0x150], R0 ;  /* 0x00015000ff007988 */ /* 0x0003e80008000825 */
[----:B-1-3-5:R-:W-:Y:S05]  /*2f30*/  CALL.REL.NOINC `($__internal_1_$__cuda_sm10x_tcgen05_guardrail_trap_phase_invalid_during_alloc) ;  /* 0x0000005000147944 */ /* 0x02afea0003c00000 */
.L_x_52:
[----:B------:R-:W-:Y:S05]  /*2f40*/  WARPSYNC.ALL ;  /* 0x0000000000007948 */ /* 0x000fea0003800000 */
[----:B------:R-:W2:Y:S01]  /*2f50*/  S2UR UR5, SR_CgaCtaId ;  /* 0x00000000000579c3 */ /* 0x000ea20000008800 */
[----:B------:R-:W-:Y:S01]  /*2f60*/  UMOV UR4, 0x400 ;  /* 0x0000040000047882 */ /* 0x000fe20000000000 */
[----:B------:R-:W-:-:S06]  /*2f70*/  NOP ;  /* 0x0000000000007918 */ /* 0x000fcc0000000000 */
[----:B------:R-:W-:Y:S06]  /*2f80*/  BAR.ARV 0x6, 0xa0 ;  /* 0x0182800000007b1d */ /* 0x000fec0000002000 */
[----:B------:R-:W4:Y:S01]  /*2f90*/  LDCU UR7, c[0x0][0x38c] ;  /* 0x00007180ff0777ac */ /* 0x000f220008000800 */
[----:B------:R-:W-:Y:S01]  /*2fa0*/  IMAD.MOV.U32 R11, RZ, RZ, 0x1 ;  /* 0x00000001ff0b7424 */ /* 0x000fe200078e00ff */
[----:B------:R-:W-:Y:S01]  /*2fb0*/  CS2R R8, SRZ ;  /* 0x0000000000087805 */ /* 0x000fe2000001ff00 */
[----:B------:R-:W-:Y:S01]  /*2fc0*/  IMAD.MOV.U32 R10, RZ, RZ, RZ ;  /* 0x000000ffff0a7224 */ /* 0x000fe200078e00ff */
[----:B------:R-:W3:Y:S01]  /*2fd0*/  LDCU UR6, c[0x0][0x38c] ;  /* 0x00007180ff0677ac */ /* 0x000ee20008000800 */
[----:B------:R-:W-:Y:S01]  /*2fe0*/  UMOV UR15, URZ ;  /* 0x000000ff000f7c82 */ /* 0x000fe20008000000 */
[----:B------:R-:W-:Y:S01]  /*2ff0*/  UMOV UR14, URZ ;  /* 0x000000ff000e7c82 */ /* 0x000fe20008000000 */
[----:B--2---:R-:W-:Y:S01]  /*3000*/  ULEA UR5, UR5, UR4, 0x18 ;  /* 0x0000000405057291 */ /* 0x004fe2000f8ec0ff */
[----:B------:R-:W-:Y:S01]  /*3010*/  UMOV UR32, 0x0 ;  /* 0x0000000000207882 */ /* 0x000fe20000000000 */
[----:B------:R-:W-:-:S02]  /*3020*/  UMOV UR33, 0x4100910 ;  /* 0x0410091000217882 */ /* 0x000fc40000000000 */
[----:B------:R-:W-:Y:S02]  /*3030*/  UIADD3 UR9, UPT, UPT, UR5, 0x6800, URZ ;  /* 0x0000680005097890 */ /* 0x000fe4000fffe0ff */
[----:B------:R-:W-:Y:S02]  /*3040*/  UIADD3 UR10, UPT, UPT, UR5, 0x1e800, URZ ;  /* 0x0001e800050a7890 */ /* 0x000fe4000fffe0ff */
[----:B----4-:R-:W-:Y:S01]  /*3050*/  UIADD3 UR7, UPT, UPT, UR7, 0x3f, URZ ;  /* 0x0000003f07077890 */ /* 0x010fe2000fffe0ff */
[----:B-1----:R-:W1:Y:S01]  /*3060*/  LDS R0, [UR5+0x150] ;  /* 0x00015005ff007984 */ /* 0x002e620008000800 */
[----:B------:R-:W-:Y:S02]  /*3070*/  USHF.R.U32.HI UR9, URZ, 0x4, UR9 ;  /* 0x00000004ff097899 */ /* 0x000fe40008011609 */
[----:B------:R-:W-:Y:S02]  /*3080*/  USHF.R.S32.HI UR4, URZ, 0x1f, UR7 ;  /* 0x0000001fff047899 */ /* 0x000fe40008011407 */
[----:B------:R-:W-:-:S02]  /*3090*/  USHF.R.U32.HI UR10, URZ, 0x4, UR10 ;  /* 0x00000004ff0a7899 */ /* 0x000fc4000801160a */
[----:B------:R-:W-:Y:S02]  /*30a0*/  ULEA.HI UR4, UR4, UR7, URZ, 0x6 ;  /* 0x0000000704047291 */ /* 0x000fe4000f8f30ff */
[----:B------:R-:W-:Y:S02]  /*30b0*/  ULOP3.LUT UR9, UR9, 0x3fff, URZ, 0xc0, !UPT ;  /* 0x00003fff09097892 */ /* 0x000fe4000f8ec0ff */
[----:B------:R-:W-:Y:S02]  /*30c0*/  USHF.R.S32.HI UR4, URZ, 0x6, UR4 ;  /* 0x00000006ff047899 */ /* 0x000fe40008011404 */
[----:B------:R-:W-:Y:S02]  /*30d0*/  ULOP3.LUT UR10, UR10, 0x3fff, URZ, 0xc0, !UPT ;  /* 0x00003fff0a0a7892 */ /* 0x000fe4000f8ec0ff */
[----:B------:R-:W-:Y:S01]  /*30e0*/  UISETP.LT.AND UP0, UPT, UR4, 0x1, UPT ;  /* 0x000000010400788c */ /* 0x000fe2000bf01270 */
[----:B------:R-:W-:Y:S01]  /*30f0*/  UMOV UR30, 0x0 ;  /* 0x00000000001e7882 */ /* 0x000fe20000000000 */
[----:B------:R-:W-:-:S02]  /*3100*/  UMOV UR31, 0x4100910 ;  /* 0x04100910001f7882 */ /* 0x000fc40000000000 */
[----:B------:R-:W-:Y:S01]  /*3110*/  USEL UR8, UR4, 0x1, !UP0 ;  /* 0x0000000104087887 */ /* 0x000fe2000c000000 */
[----:B------:R-:W-:Y:S01]  /*3120*/  UMOV UR28, 0x0 ;  /* 0x00000000001c7882 */ /* 0x000fe20000000000 */
[----:B------:R-:W-:Y:S01]  /*3130*/  UMOV UR29, 0x4100910 ;  /* 0x04100910001d7882 */ /* 0x000fe20000000000 */
[----:B------:R-:W-:Y:S01]  /*3140*/  UMOV UR26, 0x0 ;  /* 0x00000000001a7882 */ /* 0x000fe20000000000 */
[----:B------:R-:W-:Y:S01]  /*3150*/  UMOV UR27, 0x4100910 ;  /* 0x04100910001b7882 */ /* 0x000fe20000000000 */
[----:B------:R-:W-:Y:S01]  /*3160*/  UMOV UR24, 0x0 ;  /* 0x0000000000187882 */ /* 0x000fe20000000000 */
[----:B------:R-:W-:Y:S01]  /*3170*/  UMOV UR25, 0x4100910 ;  /* 0x0410091000197882 */ /* 0x000fe20000000000 */
[----:B------:R-:W-:Y:S01]  /*3180*/  UMOV UR22, 0x0 ;  /* 0x0000000000167882 */ /* 0x000fe20000000000 */
[----:B------:R-:W-:Y:S01]  /*3190*/  UMOV UR23, 0x4100910 ;  /* 0x0410091000177882 */ /* 0x000fe20000000000 */
[----:B------:R-:W-:Y:S02]  /*31a0*/  ULOP3.LUT UR9, UR9, 0x10000, URZ, 0xfc, !UPT ;  /* 0x0001000009097892 */ /* 0x000fe4000f8efcff */
[----:B------:R-:W-:-:S02]  /*31b0*/  ULOP3.LUT UR10, UR10, 0x10000, URZ, 0xfc, !UPT ;  /* 0x000100000a0a7892 */ /* 0x000fc4000f8efcff */
[----:B------:R-:W-:Y:S02]  /*31c0*/  UIADD3 UR8, UPT, UPT, -UR8, URZ, URZ ;  /* 0x000000ff08087290 */ /* 0x000fe4000fffe1ff */
[----:B---3--:R-:W-:Y:S01]  /*31d0*/  UISETP.GE.AND UP3, UPT, UR6, 0x1, UPT ;  /* 0x000000010600788c */ /* 0x008fe2000bf66270 */
[----:B------:R-:W-:Y:S01]  /*31e0*/  UMOV UR20, 0x0 ;  /* 0x0000000000147882 */ /* 0x000fe20000000000 */
[----:B------:R-:W-:Y:S01]  /*31f0*/  UMOV UR21, 0x4100910 ;  /* 0x0410091000157882 */ /* 0x000fe20000000000 */
[----:B------:R-:W-:Y:S01]  /*3200*/  UMOV UR18, 0x0 ;  /* 0x0000000000127882 */ /* 0x000fe20000000000 */
[----:B-1----:R-:W-:Y:S01]  /*3210*/  R2UR UR16, R0 ;  /* 0x00000000001072ca */ /* 0x002fe200000e0000 */
[----:B------:R-:W-:-:S14]  /*3220*/  UMOV UR19, 0x4100910 ;  /* 0x0410091000137882 */ /* 0x000fdc0000000000 */
.L_x_61:
[----:B------:R-:W-:Y:S02]  /*3230*/  LEA R0, R10, UR5, 0x3 ;  /* 0x000000050a007c11 */ /* 0x000fe4000f8e18ff */
[----:B------:R-:W-:Y:S02]  /*3240*/  SHF.L.U32 R5, R9, 0x1f, RZ ;  /* 0x0000001f09057819 */ /* 0x000fe400000006ff */
[----:B------:R-:W-:Y:S01]  /*3250*/  PLOP3.LUT P0, PT, PT, PT, UP3, 0x80, 0x8 ;  /* 0x000000000008781c */ /* 0x000fe20003f0f038 */
[----:B------:R-:W-:Y:S01]  /*3260*/  VIADD R3, R0, 0xb0 ;  /* 0x000000b000037836 */ /* 0x000fe20000000000 */
[----:B-1----:R-:W1:Y:S02]  /*3270*/  SYNCS.PHASECHK.TRANS64.TRYWAIT P1, [R0+URZ+0xa0], R5 ;  /* 0x0000a005000075a7 */ /* 0x002e6400080211ff */
[----:B-1-3--:R-:W-:Y:S09]  /*3280*/  @!P1 BRA `(.L_x_55) ;  /* 0x0000004400b49947 */ /* 0x00aff20003800000 */
.L_x_136:
[----:B------:R-:W-:Y:S01]  /*3290*/  LEA R4, R10, UR5, 0x4 ;  /* 0x000000050a047c11 */ /* 0x000fe2000f8e20ff */
[----:B------:R-:W-:Y:S01]  /*32a0*/  @UP3 ULEA UR7, UR14, UR5, 0x3 ;  /* 0x000000050e073291 */ /* 0x000fe2000f8e18ff */
[----:B------:R-:W-:Y:S01]  /*32b0*/  PLOP3.LUT P2, PT, PT, PT, PT, 0x80, 0x8 ;  /* 0x000000000008781c */ /* 0x000fe20003f4f070 */
[----:B------:R-:W-:Y:S01]  /*32c0*/  ULEA UR6, UR15, UR5, 0x3 ;  /* 0x000000050f067291 */ /* 0x000fe2000f8e18ff */
[----:B------:R-:W-:Y:S01]  /*32d0*/  PRMT R3, RZ, 0x654, R3 ;  /* 0x00000654ff037816 */ /* 0x000fe20000000003 */
[----:B------:R-:W-:Y:S01]  /*32e0*/  ULEA.HI UR11, UR15, UR15, URZ, 0x1 ;  /* 0x0000000f0f0b7291 */ /* 0x000fe2000f8f08ff */
[----:B-1----:R-:W1:Y:S01]  /*32f0*/  LDS.128 R4, [R4+0x130] ;  /* 0x0001300004047984 */ /* 0x002e620000000c00 */
[----:B------:R-:W-:Y:S02]  /*3300*/  @P0 SHF.L.U32 R2, R8, 0x1f, RZ ;  /* 0x0000001f08020819 */ /* 0x000fe400000006ff */
[----:B------:R-:W-:Y:S01]  /*3310*/  SHF.L.U32 R0, R11, 0x1f, RZ ;  /* 0x0000001f0b007819 */ /* 0x000fe200000006ff */
[----:B------:R-:W-:Y:S01]  /*3320*/  @!PT LDS RZ, [RZ] ;  /* 0x00000000fffff984 */ /* 0x000fe20000000800 */
[----:B------:R-:W-:Y:S01]  /*3330*/  @!PT LDS RZ, [RZ] ;  /* 0x00000000fffff984 */ /* 0x000fe20000000800 */
[----:B------:R-:W-:Y:S01]  /*3340*/  @!PT LDS RZ, [RZ] ;  /* 0x00000000fffff984 */ /* 0x000fe20000000800 */
[----:B------:R-:W-:Y:S01]  /*3350*/  @!PT LDS RZ, [RZ] ;  /* 0x00000000fffff984 */ /* 0x000fe20000000800 */
[----:B------:R2:W-:Y:S06]  /*3360*/  MEMBAR.ALL.CTA ;  /* 0x0000000000007992 */ /* 0x0005ec0000008000 */
[----:B--2---:R-:W2:Y:S02]  /*3370*/  FENCE.VIEW.ASYNC.S ;  /* 0x00000000000073c6 */ /* 0x004ea40000000000 */
[----:B--2---:R2:W-:Y:S01]  /*3380*/  SYNCS.ARRIVE.TRANS64.RED.A1T0 RZ, [R3+URZ], RZ ;  /* 0x000000ff03ff79a7 */ /* 0x0045e200081004ff */
[----:B------:R2:W3:Y:S01]  /*3390*/  @P0 SYNCS.PHASECHK.TRANS64.TRYWAIT P2, [UR7], R2 ;  /* 0x00000002ff0005a7 */ /* 0x0004e20008041107 */
[----:B------:R-:W-:-:S02]  /*33a0*/  USHF.L.U32 UR7, UR11, 0x5, URZ ;  /* 0x000000050b077899 */ /* 0x000fc400080006ff */
[----:B------:R-:W-:Y:S01]  /*33b0*/  ULOP3.LUT UR11, UR11, 0xffe, URZ, 0xc0, !UPT ;  /* 0x00000ffe0b0b7892 */ /* 0x000fe2000f8ec0ff */
[----:B-1----:R-:W-:Y:S01]  /*33c0*/  LOP3.LUT P1, RZ, R6, 0x1, RZ, 0xc0, !PT ;  /* 0x0000000106ff7812 */ /* 0x002fe2000782c0ff */
[----:B------:R-:W-:Y:S02]  /*33d0*/  ULOP3.LUT UR7, UR7, 0xffffffc0, URZ, 0xc0, !UPT ;  /* 0xffffffc007077892 */ /* 0x000fe4000f8ec0ff */
[----:B------:R-:W-:Y:S02]  /*33e0*/  UIADD3 UR11, UPT, UPT, -UR11, UR15, URZ ;  /* 0x0000000f0b0b7290 */ /* 0x000fe4000fffe1ff */
[----:B------:R-:W-:-:S04]  /*33f0*/  UIADD3 UR7, UPT, UPT, UR16, UR7, URZ ;  /* 0x0000000710077290 */ /* 0x000fc8000fffe0ff */
[----:B------:R-:W-:Y:S01]  /*3400*/  ULEA UR7, UR11, UR7, 0x14 ;  /* 0x000000070b077291 */ /* 0x000fe2000f8ea0ff */
[----:B------:R-:W1:Y:S02]  /*3410*/  SYNCS.PHASECHK.TRANS64.TRYWAIT P0, [UR6+0xe0], R0 ;  /* 0x0000e000ff0075a7 */ /* 0x000e640008001106 */
[----:B-123--:R-:W-:Y:S09]  /*3420*/  @!P0 BRA `(.L_x_56) ;  /* 0x0000004400608947 */ /* 0x00eff20003800000 */
.L_x_138:
[----:B------:R-:W-:Y:S01]  /*3430*/  IADD3 R10, PT, PT, R10, 0x1, RZ ;  /* 0x000000010a0a7810 */ /* 0x000fe20007ffe0ff */
[----:B------:R-:W-:Y:S06]  /*3440*/  BRA.U !UP3, `(.L_x_57) ;  /* 0x000000050b107547 */ /* 0x000fec000b800000 */
[----:B------:R-:W-:Y:S01]  /*3450*/  UPLOP3.LUT UP4, UPT, UPT, UPT, UPT, 0x40, 0x4 ;  /* 0x000000000004789c */ /* 0x000fe20003f8e870 */
[----:B------:R-:W-:Y:S01]  /*3460*/  UMOV UR13, UR8 ;  /* 0x00000008000d7c82 */ /* 0x000fe20008000000 */
[----:B------:R-:W-:Y:S01]  /*3470*/  UMOV UR12, UR4 ;  /* 0x00000004000c7c82 */ /* 0x000fe20008000000 */
[----:B------:R-:W-:-:S08]  /*3480*/  UMOV UR17, UR14 ;  /* 0x0000000e00117c82 */ /* 0x000fd00008000000 */
.L_x_60:
[----:B------:R-:W-:Y:S02]  /*3490*/  UIADD3 UR13, UPT, UPT, UR13, 0x1, URZ ;  /* 0x000000010d0d7890 */ /* 0x000fe4000fffe0ff */
[----:B--2---:R-:W-:Y:S02]  /*34a0*/  ULEA UR11, UR17, UR5, 0x3 ;  /* 0x00000005110b7291 */ /* 0x004fe4000f8e18ff */
[----:B------:R-:W-:Y:S01]  /*34b0*/  UISETP.NE.AND UP0, UPT, UR13, URZ, UPT ;  /* 0x000000ff0d00728c */ /* 0x000fe2000bf05270 */
[----:B---3--:R-:W-:Y:S10]  /*34c0*/  @P2 BRA `(.L_x_58) ;  /* 0x00000000000c2947 */ /* 0x008ff40003800000 */
[----:B-1----:R-:W-:Y:S04]  /*34d0*/  SHF.L.U32 R3, R8, 0x1f, RZ ;  /* 0x0000001f08037819 */ /* 0x002fe800000006ff */
[----:B------:R-:W1:Y:S02]  /*34e0*/  SYNCS.PHASECHK.TRANS64.TRYWAIT P0, [UR11], R3 ;  /* 0x00000003ff0075a7 */ /* 0x000e64000800110b */
[----:B-1----:R-:W-:Y:S05]  /*34f0*/  @!P0 BRA `(.L_x_59) ;  /* 0x0000004400448947 */ /* 0x002fea0003800000 */
.L_x_58:
[----:B------:R-:W-:Y:S01]  /*3500*/  UISETP.NE.AND UP1, UPT, UR12, 0x1, UPT ;  /* 0x000000010c00788c */ /* 0x000fe2000bf25270 */
[----:B------:R-:W-:Y:S01]  /*3510*/  PLOP3.LUT P2, PT, PT, PT, PT, 0x80, 0x8 ;  /* 0x000000000008781c */ /* 0x000fe20003f4f070 */
[----:B------:R-:W-:Y:S02]  /*3520*/  UIADD3 UR14, UPT, UPT, UR17, 0x1, URZ ;  /* 0x00000001110e7890 */ /* 0x000fe4000fffe0ff */
[----:B------:R-:W-:Y:S02]  /*3530*/  ULEA UR64, UR17, UR10, 0xa ;  /* 0x0000000a11407291 */ /* 0x000fe4000f8e50ff */
[----:B------:R-:W-:Y:S01]  /*3540*/  UISETP.NE.AND UP2, UPT, UR14, 0x6, UPT ;  /* 0x000000060e00788c */ /* 0x000fe2000bf45270 */
[----:B------:R-:W-:Y:S01]  /*3550*/  PLOP3.LUT P0, PT, PT, PT, UP1, 0x80, 0x8 ;  /* 0x000000000008781c */ /* 0x000fe20003f0f018 */
[----:B------:R-:W-:Y:S02]  /*3560*/  ULEA UR62, UR17, UR9, 0xa ;  /* 0x00000009113e7291 */ /* 0x000fe4000f8e50ff */
[----:B------:R-:W-:Y:S02]  /*3570*/  USEL UR35, URZ, 0x1, UP2 ;  /* 0x00000001ff237887 */ /* 0x000fe40009000000 */
[----:B------:R-:W-:Y:S02]  /*3580*/  USEL UR14, UR14, URZ, UP2 ;  /* 0x000000ff0e0e7287 */ /* 0x000fe40009000000 */
[----:B------:R-:W-:Y:S02]  /*3590*/  UIADD3 UR60, UPT, UPT, UR64, 0x2, URZ ;  /* 0x00000002403c7890 */ /* 0x000fe4000fffe0ff */
[----:B------:R-:W-:Y:S01]  /*35a0*/  @UP1 ULEA UR34, UR14, UR5, 0x3 ;  /* 0x000000050e221291 */ /* 0x000fe2000f8e18ff */
[----:B------:R-:W-:Y:S01]  /*35b0*/  LOP3.LUT R8, R8, UR35, RZ, 0x3c, !PT ;  /* 0x0000002308087c12 */ /* 0x000fe2000f8e3cff */
[----:B------:R-:W-:Y:S02]  /*35c0*/  UIADD3 UR58, UPT, UPT, UR62, 0x2, URZ ;  /* 0x000000023e3a7890 */ /* 0x000fe4000fffe0ff */
[----:B------:R-:W-:Y:S01]  /*35d0*/  UIADD3 UR56, UPT, UPT, UR64, 0x4, URZ ;  /* 0x0000000440387890 */ /* 0x000fe2000fffe0ff */
[----:B-1----:R-:W-:Y:S01]  /*35e0*/  @P0 SHF.L.U32 R0, R8, 0x1f, RZ ;  /* 0x0000001f08000819 */ /* 0x002fe200000006ff */
[----:B------:R-:W-:Y:S02]  /*35f0*/  UIADD3 UR54, UPT, UPT, UR62, 0x4, URZ ;  /* 0x000000043e367890 */ /* 0x000fe4000fffe0ff */
[----:B------:R-:W-:Y:S01]  /*3600*/  UIADD3 UR52, UPT, UPT, UR64, 0x6, URZ ;  /* 0x0000000640347890 */ /* 0x000fe2000fffe0ff */
[----:B------:R2:W3:Y:S01]  /*3610*/  @P0 SYNCS.PHASECHK.TRANS64.TRYWAIT P2, [UR34], R0 ;  /* 0x00000000ff0005a7 */ /* 0x0004e20008041122 */
[----:B------:R-:W-:Y:S02]  /*3620*/  UIADD3 UR50, UPT, UPT, UR62, 0x6, URZ ;  /* 0x000000063e327890 */ /* 0x000fe4000fffe0ff */
        /* <DEDUP_REMOVED lines=9> */
[----:B------:R-:W-:Y:S01]  /*36c0*/  UIADD3 UR12, UPT, UPT, UR12, -0x1, URZ ;  /* 0xffffffff0c0c7890 */ /* 0x000fe2000fffe0ff */
[----:B------:R-:W-:Y:S01]  /*36d0*/  UMOV UR65, 0x40004040 ;  /* 0x4000404000417882 */ /* 0x000fe20000000000 */
[----:B------:R-:W-:Y:S01]  /*36e0*/  UMOV UR63, 0x40004040 ;  /* 0x40004040003f7882 */ /* 0x000fe20000000000 */
[----:B------:R-:W-:Y:S01]  /*36f0*/  UMOV UR61, 0x40004040 ;  /* 0x40004040003d7882 */ /* 0x000fe20000000000 */
[----:B------:R2:W-:Y:S01]  /*3700*/  UTCHMMA gdesc[UR62], gdesc[UR64], tmem[UR7], tmem[UR32], idesc[UR33], UP4 ;  /* 0x00ff20403e0075ea */ /* 0x0005e2000a000007 */
[----:B------:R-:W-:Y:S01]  /*3710*/  UPLOP3.LUT UP4, UPT, UPT, UPT, UPT, 0x80, 0x8 ;  /* 0x000000000008789c */ /* 0x000fe20003f8f070 */
[----:B------:R-:W-:Y:S01]  /*3720*/  UMOV UR59, 0x40004040 ;  /* 0x40004040003b7882 */ /* 0x000fe20000000000 */
[----:B------:R-:W-:Y:S01]  /*3730*/  UMOV UR57, 0x40004040 ;  /* 0x4000404000397882 */ /* 0x000fe20000000000 */
[----:B------:R2:W-:Y:S01]  /*3740*/  UTCHMMA gdesc[UR58], gdesc[UR60], tmem[UR7], tmem[UR30], idesc[UR31], UPT ;  /* 0x00ff1e3c3a0075ea */ /* 0x0005e2000b800007 */
        /* <DEDUP_REMOVED lines=14> */
[----:B------:R-:W-:Y:S01]  /*3830*/  UMOV UR35, 0x40004040 ;  /* 0x4000404000237882 */ /* 0x000fe20000000000 */
[----:B------:R2:W-:Y:S01]  /*3840*/  UTCHMMA gdesc[UR38], gdesc[UR40], tmem[UR7], tmem[UR20], idesc[UR21], UPT ;  /* 0x00ff1428260075ea */ /* 0x0005e2000b800007 */
[----:B------:R2:W-:Y:S01]  /*3850*/  UTCHMMA gdesc[UR34], gdesc[UR36], tmem[UR7], tmem[UR18], idesc[UR19], UPT ;  /* 0x00ff1224220075ea */ /* 0x0005e2000b800007 */
[----:B------:R2:W-:Y:S01]  /*3860*/  UTCBAR [UR11], URZ ;  /* 0x000000ff0b0073e9 */ /* 0x0005e200080000ff */
[----:B------:R-:W-:Y:S01]  /*3870*/  UMOV UR17, UR14 ;  /* 0x0000000e00117c82 */ /* 0x000fe20008000000 */
[----:B------:R-:W-:Y:S05]  /*3880*/  BRA.U UP0, `(.L_x_60) ;  /* 0xfffffffd00007547 */ /* 0x000fea000b83ffff */
.L_x_57:
[----:B------:R-:W-:Y:S01]  /*3890*/  UIADD3 UR15, UPT, UPT, UR15, 0x1, URZ ;  /* 0x000000010f0f7890 */ /* 0x000fe2000fffe0ff */
[C---:B------:R-:W-:Y:S01]  /*38a0*/  ISETP.NE.AND P0, PT, R10.reuse, 0x2, PT ;  /* 0x000000020a00780c */ /* 0x040fe20003f05270 */
[----:B--2---:R-:W-:Y:S02]  /*38b0*/  UIADD3 UR7, UPT, UPT, UR6, 0xc0, URZ ;  /* 0x000000c006077890 */ /* 0x004fe4000fffe0ff */
[----:B------:R-:W-:Y:S01]  /*38c0*/  UISETP.NE.AND UP0, UPT, UR15, 0x4, UPT ;  /* 0x000000040f00788c */ /* 0x000fe2000bf05270 */
[----:B-1----:R-:W-:Y:S02]  /*38d0*/  SEL R0, RZ, 0x1, P0 ;  /* 0x00000001ff007807 */ /* 0x002fe40000000000 */
[----:B------:R-:W-:Y:S01]  /*38e0*/  SEL R10, R10, RZ, P0 ;  /* 0x000000ff0a0a7207 */ /* 0x000fe20000000000 */
[----:B------:R-:W-:Y:S01]  /*38f0*/  USEL UR6, URZ, 0x1, UP0 ;  /* 0x00000001ff067887 */ /* 0x000fe20008000000 */
[----:B------:R-:W-:Y:S01]  /*3900*/  LOP3.LUT R9, R9, R0, RZ, 0x3c, !PT ;  /* 0x0000000009097212 */ /* 0x000fe200078e3cff */
[----:B------:R-:W-:Y:S01]  /*3910*/  USEL UR15, UR15, URZ, UP0 ;  /* 0x000000ff0f0f7287 */ /* 0x000fe20008000000 */
[----:B------:R1:W-:Y:S03]  /*3920*/  UTCBAR [UR7], URZ ;  /* 0x000000ff070073e9 */ /* 0x0003e600080000ff */
[----:B------:R-:W-:Y:S01]  /*3930*/  LOP3.LUT R11, R11, UR6, RZ, 0x3c, !PT ;  /* 0x000000060b0b7c12 */ /* 0x000fe2000f8e3cff */
[----:B------:R-:W-:Y:S07]  /*3940*/  @P1 BRA `(.L_x_61) ;  /* 0xfffffff800381947 */ /* 0x000fee000383ffff */
[----:B------:R-:W2:Y:S01]  /*3950*/  S2UR UR4, SR_CgaCtaId ;  /* 0x00000000000479c3 */ /* 0x000ea20000008800 */
[----:B------:R-:W-:Y:S01]  /*3960*/  ELECT P0, URZ, PT ;  /* 0x0000000000ff782f */ /* 0x000fe20003800000 */
[----:B------:R-:W-:Y:S01]  /*3970*/  IMAD.MOV.U32 R0, RZ, RZ, 0x1 ;  /* 0x00000001ff007424 */ /* 0x000fe200078e00ff */
[----:B------:R-:W-:Y:S01]  /*3980*/  UIADD3 UR5, UPT, UPT, UR5, 0xe0, URZ ;  /* 0x000000e005057890 */ /* 0x000fe2000fffe0ff */
[----:B------:R-:W-:Y:S01]  /*3990*/  SHF.L.U32 R3, R11, 0x1f, RZ ;  /* 0x0000001f0b037819 */ /* 0x000fe200000006ff */
[----:B------:R-:W-:-:S03]  /*39a0*/  UMOV UR6, 0x40 ;  /* 0x0000004000067882 */ /* 0x000fc60000000000 */
[----:B------:R-:W-:Y:S01]  /*39b0*/  UVIRTCOUNT.DEALLOC.SMPOOL 0x80 ;  /* 0x000000800000784c */ /* 0x000fe20000000000 */
[----:B--2---:R-:W-:Y:S02]  /*39c0*/  ULEA UR4, UR4, UR6, 0x18 ;  /* 0x0000000604047291 */ /* 0x004fe4000f8ec0ff */
[----:B------:R-:W-:-:S07]  /*39d0*/  ULEA UR6, UR15, UR5, 0x3 ;  /* 0x000000050f067291 */ /* 0x000fce000f8e18ff */
[----:B------:R2:W-:Y:S02]  /*39e0*/  @P0 STS.U8 [UR4+0x1c], R0 ;  /* 0x00001c00ff000988 */ /* 0x0005e40008000004 */
[----:B------:R-:W4:Y:S02]  /*39f0*/  SYNCS.PHASECHK.TRANS64.TRYWAIT P0, [UR6], R3 ;  /* 0x00000003ff0075a7 */ /* 0x000f240008001106 */
[----:B--2-4-:R-:W-:Y:S05]  /*3a00*/  @!P0 BRA `(.L_x_62) ;  /* 0x0000004000188947 */ /* 0x014fea0003800000 */
.L_x_141:
[----:B-1----:R-:W-:-:S04]  /*3a10*/  UIADD3 UR7, UPT, UPT, UR15, 0x1, URZ ;  /* 0x000000010f077890 */ /* 0x002fc8000fffe0ff */
[----:B------:R-:W-:-:S04]  /*3a20*/  UISETP.NE.AND UP0, UPT, UR7, 0x4, UPT ;  /* 0x000000040700788c */ /* 0x000fc8000bf05270 */
[----:B------:R-:W-:Y:S02]  /*3a30*/  USEL UR8, URZ, 0x1, UP0 ;  /* 0x00000001ff087887 */ /* 0x000fe40008000000 */
[----:B------:R-:W-:-:S04]  /*3a40*/  USEL UR7, UR7, URZ, UP0 ;  /* 0x000000ff07077287 */ /* 0x000fc80008000000 */
[----:B------:R-:W-:Y:S01]  /*3a50*/  ULEA UR6, UR7, UR5, 0x3 ;  /* 0x0000000507067291 */ /* 0x000fe2000f8e18ff */
[----:B------:R-:W-:-:S04]  /*3a60*/  LOP3.LUT R2, R11, UR8, RZ, 0x3c, !PT ;  /* 0x000000080b027c12 */ /* 0x000fc8000f8e3cff */
[----:B--2---:R-:W-:-:S04]  /*3a70*/  SHF.L.U32 R3, R2, 0x1f, RZ ;  /* 0x0000001f02037819 */ /* 0x004fc800000006ff */
[----:B------:R-:W1:Y:S02]  /*3a80*/  SYNCS.PHASECHK.TRANS64.TRYWAIT P0, [UR6], R3 ;  /* 0x00000003ff0075a7 */ /* 0x000e640008001106 */
[----:B-1----:R-:W-:Y:S05]  /*3a90*/  @!P0 BRA `(.L_x_63) ;  /* 0x00000040000c8947 */ /* 0x002fea0003800000 */
.L_x_143:
        /* <DEDUP_REMOVED lines=9> */
.L_x_145:
[----:B------:R-:W-:-:S04]  /*3b30*/  UIADD3 UR7, UPT, UPT, UR7, 0x1, URZ ;  /* 0x0000000107077890 */ /* 0x000fc8000fffe0ff */
[----:B------:R-:W-:-:S04]  /*3b40*/  UISETP.NE.AND UP0, UPT, UR7, 0x4, UPT ;  /* 0x000000040700788c */ /* 0x000fc8000bf05270 */
[----:B------:R-:W-:Y:S02]  /*3b50*/  USEL UR6, URZ, 0x1, UP0 ;  /* 0x00000001ff067887 */ /* 0x000fe40008000000 */
[----:B------:R-:W-:-:S04]  /*3b60*/  USEL UR7, UR7, URZ, UP0 ;  /* 0x000000ff07077287 */ /* 0x000fc80008000000 */
[----:B------:R-:W-:Y:S01]  /*3b70*/  ULEA UR7, UR7, UR5, 0x3 ;  /* 0x0000000507077291 */ /* 0x000fe2000f8e18ff */
[----:B-1----:R-:W-:-:S04]  /*3b80*/  LOP3.LUT R3, R2, UR6, RZ, 0x3c, !PT ;  /* 0x0000000602037c12 */ /* 0x002fc8000f8e3cff */
[----:B------:R-:W-:-:S04]  /*3b90*/  SHF.L.U32 R3, R3, 0x1f, RZ ;  /* 0x0000001f03037819 */ /* 0x000fc800000006ff */
[----:B------:R-:W1:Y:S02]  /*3ba0*/  SYNCS.PHASECHK.TRANS64.TRYWAIT P0, [UR7], R3 ;  /* 0x00000003ff0075a7 */ /* 0x000e640008001107 */
[----:B-1----:R-:W-:Y:S05]  /*3bb0*/  @!P0 BRA `(.L_x_65) ;  /* 0x0000003c00f48947 */ /* 0x002fea0003800000 */
.L_x_147:
[----:B------:R-:W-:Y:S01]  /*3bc0*/  NOP ;  /* 0x0000000000007918 */ /* 0x000fe20000000000 */
[----:B-1----:R-:W1:Y:S01]  /*3bd0*/  LDS R0, [UR4+0x14] ;  /* 0x00001404ff007984 */ /* 0x002e620008000800 */
[----:B------:R-:W-:Y:S01]  /*3be0*/  ULOP3.LUT UR6, UR16, 0xffff, URZ, 0xc0, !UPT ;  /* 0x0000ffff10067892 */ /* 0x000fe2000f8ec0ff */
[----:B------:R-:W-:Y:S01]  /*3bf0*/  UMOV UR8, 0xffff ;  /* 0x0000ffff00087882 */ /* 0x000fe20000000000 */
[----:B------:R-:W-:Y:S02]  /*3c00*/  UMOV UR5, 0x1 ;  /* 0x0000000100057882 */ /* 0x000fe40000000000 */
[----:B------:R-:W-:-:S04]  /*3c10*/  USHF.R.U32.HI UR6, URZ, 0x5, UR6 ;  /* 0x00000005ff067899 */ /* 0x000fc80008011606 */
[----:B------:R-:W-:Y:S02]  /*3c20*/  USHF.L.U32 UR8, UR8, UR6, URZ ;  /* 0x0000000608087299 */ /* 0x000fe400080006ff */
[----:B------:R-:W-:-:S04]  /*3c30*/  USHF.L.U32 UR5, UR5, UR6, URZ ;  /* 0x0000000605057299 */ /* 0x000fc800080006ff */
[----:B-1----:R-:W-:-:S04]  /*3c40*/  LOP3.LUT R0, R0, UR8, RZ, 0xc0, !PT ;  /* 0x0000000800007c12 */ /* 0x002fc8000f8ec0ff */
[----:B------:R-:W-:-:S13]  /*3c50*/  ISETP.NE.AND P0, PT, R0, UR8, PT ;  /* 0x0000000800007c0c */ /* 0x000fda000bf05270 */
[----:B------:R-:W-:Y:S05]  /*3c60*/  @P0 BRA `(.L_x_66) ;  /* 0x0000000000580947 */ /* 0x000fea0003800000 */
[----:B------:R-:W1:Y:S02]  /*3c70*/  LDS R0, [UR4+0x18] ;  /* 0x00001804ff007984 */ /* 0x000e640008000800 */
[----:B-1----:R-:W-:-:S04]  /*3c80*/  LOP3.LUT R0, R0, UR5, RZ, 0xc0, !PT ;  /* 0x0000000500007c12 */ /* 0x002fc8000f8ec0ff */
[----:B------:R-:W-:-:S13]  /*3c90*/  ISETP.NE.AND P0, PT, R0, UR5, PT ;  /* 0x0000000500007c0c */ /* 0x000fda000bf05270 */
[----:B------:R-:W-:Y:S05]  /*3ca0*/  @P0 BRA `(.L_x_67) ;  /* 0x00000000003c0947 */ /* 0x000fea0003800000 */
[----:B------:R-:W1:Y:S01]  /*3cb0*/  S2R R2, SR_LANEID ;  /* 0x0000000000027919 */ /* 0x000e620000000000 */
[----:B------:R-:W-:Y:S01]  /*3cc0*/  ULOP3.LUT UR8, URZ, UR8, URZ, 0x33, !UPT ;  /* 0x00000008ff087292 */ /* 0x000fe2000f8e33ff */
[----:B------:R-:W-:Y:S01]  /*3cd0*/  LOP3.LUT R4, RZ, UR5, RZ, 0x33, !PT ;  /* 0x00000005ff047c12 */ /* 0x000fe2000f8e33ff */
[----:B------:R-:W-:Y:S02]  /*3ce0*/  VOTEU.ANY UR7, UPT, PT ;  /* 0x0000000000077886 */ /* 0x000fe400038e0100 */
[----:B------:R-:W-:Y:S01]  /*3cf0*/  UFLO.U32 UR7, UR7 ;  /* 0x00000007000772bd */ /* 0x000fe200080e0000 */
[----:B------:R-:W2:Y:S01]  /*3d00*/  REDUX UR5, R4 ;  /* 0x00000000040573c4 */ /* 0x000ea20000000000 */
[----:B------:R-:W-:-:S06]  /*3d10*/  IMAD.U32 R0, RZ, RZ, UR8 ;  /* 0x00000008ff007e24 */ /* 0x000fcc000f8e00ff */
[----:B------:R4:W-:Y:S01]  /*3d20*/  UTCATOMSWS.AND URZ, UR8 ;  /* 0x0000000800ff79e3 */ /* 0x0009e20008000000 */
[----:B------:R-:W3:Y:S01]  /*3d30*/  REDUX UR6, R0 ;  /* 0x00000000000673c4 */ /* 0x000ee20000000000 */
[----:B-1----:R-:W-:Y:S01]  /*3d40*/  ISETP.EQ.U32.AND P0, PT, R2, UR7, PT ;  /* 0x0000000702007c0c */ /* 0x002fe2000bf02070 */
[----:B--2---:R-:W-:Y:S01]  /*3d50*/  IMAD.U32 R2, RZ, RZ, UR5 ;  /* 0x00000005ff027e24 */ /* 0x004fe2000f8e00ff */
[----:B---3--:R-:W-:-:S11]  /*3d60*/  MOV R3, UR6 ;  /* 0x0000000600037c02 */ /* 0x008fd60008000f00 */
[----:B------:R4:W-:Y:S04]  /*3d70*/  @P0 ATOMS.AND RZ, [UR4+0x14], R3 ;  /* 0x00001403ffff098c */ /* 0x0009e8000a800004 */
[----:B------:R4:W-:Y:S01]  /*3d80*/  @P0 ATOMS.AND RZ, [UR4+0x18], R2 ;  /* 0x00001802ffff098c */ /* 0x0009e2000a800004 */
[----:B------:R-:W-:Y:S05]  /*3d90*/  BRA `(.L_x_68) ;  /* 0x0000000000147947 */ /* 0x000fea0003800000 */
.L_x_67:
[----:B------:R-:W-:Y:S02]  /*3da0*/  MOV R2, 0x3dc0 ;  /* 0x00003dc000027802 */ /* 0x000fe40000000f00 */
[----:B---3-5:R-:W-:Y:S05]  /*3db0*/  CALL.REL.NOINC `($__internal_0_$__cuda_sm10x_tcgen05_guardrail_trap_col_being_dealloced_not_returned_by_alloc) ;  /* 0x0000004000687944 */ /* 0x028fea0003c00000 */
[----:B------:R-:W-:Y:S05]  /*3dc0*/  BRA `(.L_x_68) ;  /* 0x0000000000087947 */ /* 0x000fea0003800000 */
.L_x_66:
[----:B------:R-:W-:Y:S02]  /*3dd0*/  MOV R2, 0x3df0 ;  /* 0x00003df000027802 */ /* 0x000fe40000000f00 */
[----:B---3-5:R-:W-:Y:S05]  /*3de0*/  CALL.REL.NOINC `($__internal_2_$__cuda_sm10x_tcgen05_guardrail_trap_unallocated_columns_being_dealloced) ;  /* 0x0000004000747944 */ /* 0x028fea0003c00000 */
.L_x_68:
[----:B------:R-:W-:Y:S01]  /*3df0*/  NOP ;  /* 0x0000000000007918 */ /* 0x000fe20000000000 */
[----:B----4-:R-:W-:Y:S05]  /*3e00*/  EXIT ;  /* 0x000000000000794d */ /* 0x010fea0003800000 */
.L_x_50:
[----:B------:R-:W-:-:S09]  /*3e10*/  UISETP.NE.OR UP2, UPT, UR8, 0x3, !UP2 ;  /* 0x000000030800788c */ /* 0x000fd2000d745670 */
[----:B------:R-:W-:Y:S05]  /*3e20*/  BRA.U UP2, `(.L_x_69) ;  /* 0x0000000d02b07547 */ /* 0x000fea000b800000 */
[----:B------:R-:W1:Y:S01]  /*3e30*/  LDC R0, c[0x0][0xb30] ;  /* 0x0002cc00ff007b82 */ /* 0x000e620000000800 */
[----:B------:R-:W2:Y:S01]  /*3e40*/  LDCU.64 UR8, c[0x0][0x888] ;  /* 0x00011100ff0877ac */ /* 0x000ea20008000a00 */
[----:B------:R-:W-:Y:S02]  /*3e50*/  HFMA2 R25, -RZ, RZ, 0, 0 ;  /* 0x00000000ff197431 */ /* 0x000fe400000001ff */
[----:B------:R-:W-:Y:S01]  /*3e60*/  IMAD.MOV.U32 R34, RZ, RZ, 0x1 ;  /* 0x00000001ff227424 */ /* 0x000fe200078e00ff */
[----:B------:R-:W-:Y:S01]  /*3e70*/  MOV R23, 0x2000 ;  /* 0x0000200000177802 */ /* 0x000fe20000000f00 */
[----:B------:R-:W4:Y:S01]  /*3e80*/  LDCU.64 UR4, c[0x0][0x890] ;  /* 0x00011200ff0477ac */ /* 0x000f220008000a00 */
[----:B------:R-:W-:Y:S01]  /*3e90*/  IMAD.MOV.U32 R27, RZ, RZ, RZ ;  /* 0x000000ffff1b7224 */ /* 0x000fe200078e00ff */
[----:B------:R-:W3:Y:S01]  /*3ea0*/  LDC R19, c[0x0][0x370] ;  /* 0x0000dc00ff137b82 */ /* 0x000ee20000000800 */
[----:B------:R-:W-:Y:S01]  /*3eb0*/  UMOV UR7, 0x400 ;  /* 0x0000040000077882 */ /* 0x000fe20000000000 */
[----:B------:R-:W-:-:S02]  /*3ec0*/  UPLOP3.LUT UP1, UPT, UPT, UPT, UPT, 0x40, 0x4 ;  /* 0x000000000004789c */ /* 0x000fc40003f2e870 */
[----:B------:R-:W-:Y:S01]  /*3ed0*/  ULEA UR7, UR37, UR7, 0x18 ;  /* 0x0000000725077291 */ /* 0x000fe2000f8ec0ff */
[----:B------:R-:W-:-:S03]  /*3ee0*/  UMOV UR13, URZ ;  /* 0x000000ff000d7c82 */ /* 0x000fc60008000000 */
[----:B------:R-:W3:Y:S01]  /*3ef0*/  LDC R2, c[0x0][0xb0c] ;  /* 0x0002c300ff027b82 */ /* 0x000ee20000000800 */
[----:B--2---:R-:W-:Y:S02]  /*3f00*/  UISETP.NE.U32.AND UP3, UPT, UR8, URZ, UPT ;  /* 0x000000ff0800728c */ /* 0x004fe4000bf65070 */
[----:B----4-:R-:W-:-:S05]  /*3f10*/  UISETP.NE.U32.AND UP4, UPT, UR4, URZ, UPT ;  /* 0x000000ff0400728c */ /* 0x010fca000bf85070 */
[----:B------:R-:W2:Y:S01]  /*3f20*/  LDC R18, c[0x0][0xb20] ;  /* 0x0002c800ff127b82 */ /* 0x000ea20000000800 */
[----:B-1----:R-:W-:Y:S01]  /*3f30*/  ISETP.NE.AND P1, PT, R0, 0x1, PT ;  /* 0x000000010000780c */ /* 0x002fe20003f25270 */
[----:B------:R-:W-:Y:S02]  /*3f40*/  UISETP.NE.AND.EX UP3, UPT, UR9, URZ, UPT, UP3 ;  /* 0x000000ff0900728c */ /* 0x000fe4000bf65330 */
[----:B------:R-:W-:-:S04]  /*3f50*/  UISETP.NE.AND.EX UP4, UPT, UR5, URZ, UPT, UP4 ;  /* 0x000000ff0500728c */ /* 0x000fc8000bf85340 */
[----:B-----5:R-:W1:Y:S08]  /*3f60*/  LDC.64 R32, c[0x0][0x348] ;  /* 0x0000d200ff207b82 */ /* 0x020e700000000a00 */
[----:B------:R-:W4:Y:S08]  /*3f70*/  LDC.64 R16, c[0x0][0xb10] ;  /* 0x0002c400ff107b82 */ /* 0x000f300000000a00 */
[----:B------:R-:W1:Y:S08]  /*3f80*/  LDC.64 R6, c[0x0][0xb18] ;  /* 0x0002c600ff067b82 */ /* 0x000e700000000a00 */
[----:B------:R-:W1:Y:S08]  /*3f90*/  LDC.64 R4, c[0x0][0xb28] ;  /* 0x0002ca00ff047b82 */ /* 0x000e700000000a00 */
[----:B--23--:R-:W1:Y:S02]  /*3fa0*/  LDC R22, c[0x0][0x374] ;  /* 0x0000dd00ff167b82 */ /* 0x00ce640000000800 */
.L_x_78:
[----:B------:R-:W-:Y:S02]  /*3fb0*/  LEA R0, R27, UR7, 0x3 ;  /* 0x000000071b007c11 */ /* 0x000fe4000f8e18ff */
[----:B------:R-:W-:Y:S02]  /*3fc0*/  SHF.L.U32 R3, R25, 0x1f, RZ ;  /* 0x0000001f19037819 */ /* 0x000fe400000006ff */
[----:B------:R-:W-:Y:S02]  /*3fd0*/  LEA R28, R27, UR7, 0x4 ;  /* 0x000000071b1c7c11 */ /* 0x000fe4000f8e20ff */
[----:B--2---:R-:W2:Y:S02]  /*3fe0*/  SYNCS.PHASECHK.TRANS64.TRYWAIT P0, [R0+URZ+0xa0], R3 ;  /* 0x0000a003000075a7 */ /* 0x004ea400080011ff */
[----:B--2---:R-:W-:Y:S05]  /*3ff0*/  @!P0 BRA `(.L_x_70) ;  /* 0x0000003800fc8947 */ /* 0x004fea0003800000 */
.L_x_148:
[----:B------:R-:W-:Y:S01]  /*4000*/  ISETP.GE.AND P0, PT, R26, 0x1, PT ;  /* 0x000000011a00780c */ /* 0x000fe20003f06270 */
[----:B------:R-:W3:Y:S01]  /*4010*/  LDS.128 R28, [R28+0x130] ;  /* 0x000130001c1c7984 */ /* 0x000ee20000000c00 */
[----:B--2---:R-:W-:Y:S01]  /*4020*/  VIADD R0, R0, 0xb0 ;  /* 0x000000b000007836 */ /* 0x004fe20000000000 */
[----:B------:R-:W-:Y:S01]  /*4030*/  @!PT LDS RZ, [RZ] ;  /* 0x00000000fffff984 */ /* 0x000fe20000000800 */
[----:B------:R-:W-:Y:S01]  /*4040*/  @!PT LDS RZ, [RZ] ;  /* 0x00000000fffff984 */ /* 0x000fe20000000800 */
[----:B------:R-:W-:Y:S01]  /*4050*/  @!PT LDS RZ, [RZ] ;  /* 0x00000000fffff984 */ /* 0x000fe20000000800 */
[----:B------:R-:W-:Y:S01]  /*4060*/  @!PT LDS RZ, [RZ] ;  /* 0x00000000fffff984 */ /* 0x000fe20000000800 */
[----:B------:R2:W-:Y:S06]  /*4070*/  MEMBAR.ALL.CTA ;  /* 0x0000000000007992 */ /* 0x0005ec0000008000 */
[----:B--2---:R-:W2:Y:S01]  /*4080*/  FENCE.VIEW.ASYNC.S ;  /* 0x00000000000073c6 */ /* 0x004ea20000000000 */
[----:B------:R-:W-:Y:S04]  /*4090*/  PRMT R0, RZ, 0x654, R0 ;  /* 0x00000654ff007816 */ /* 0x000fe80000000000 */
[----:B--2---:R2:W-:Y:S01]  /*40a0*/  SYNCS.ARRIVE.TRANS64.RED.A1T0 RZ, [R0+URZ], RZ ;  /* 0x000000ff00ff79a7 */ /* 0x0045e200081004ff */
[----:B---3--:R-:W-:Y:S11]  /*40b0*/  LOP3.LUT P3, RZ, R30, 0x1, RZ, 0xc0, !PT ;  /* 0x000000011eff7812 */ /* 0x008ff6000786c0ff */
[----:B------:R-:W-:Y:S02]  /*40c0*/  @!UPT UIADD3 URZ, UPT, UPT, URZ, URZ, URZ ;  /* 0x000000fffffff290 */ /* 0x000fe4000fffe0ff */
[----:B------:R-:W-:Y:S02]  /*40d0*/  @P3 MOV R13, R28 ;  /* 0x0000001c000d3202 */ /* 0x000fe40000000f00 */
[----:B------:R-:W-:Y:S01]  /*40e0*/  @P3 LOP3.LUT R8, R29, 0xffff, RZ, 0xc0, !PT ;  /* 0x0000ffff1d083812 */ /* 0x000fe200078ec0ff */
[----:B--2---:R-:W-:Y:S06]  /*40f0*/  @!P0 BRA `(.L_x_71) ;  /* 0x0000000000a48947 */ /* 0x004fec0003800000 */
[----:B-1----:R-:W-:Y:S01]  /*4100*/  IMAD.HI.U32 R37, R22, R7, RZ ;  /* 0x0000000716257227 */ /* 0x002fe200078e00ff */
[----:B------:R-:W-:Y:S02]  /*4110*/  ISETP.NE.AND P0, PT, R6, 0x1, PT ;  /* 0x000000010600780c */ /* 0x000fe40003f05270 */
[----:B------:R-:W-:Y:S01]  /*4120*/  ISETP.NE.AND P2, PT, R26, 0x1, PT ;  /* 0x000000011a00780c */ /* 0x000fe20003f45270 */
[----:B----4-:R-:W-:Y:S01]  /*4130*/  IMAD.HI.U32 R36, R19, R16, RZ ;  /* 0x0000001013247227 */ /* 0x010fe200078e00ff */
[----:B------:R-:W-:Y:S02]  /*4140*/  SHF.R.U32.HI R37, RZ, R18, R37 ;  /* 0x00000012ff257219 */ /* 0x000fe40000011625 */
[----:B------:R-:W-:Y:S01]  /*4150*/  ISETP.NE.AND P4, PT, R2, 0x1, PT ;  /* 0x000000010200780c */ /* 0x000fe20003f85270 */
[----:B------:R-:W-:Y:S01]  /*4160*/  IMAD.HI.U32 R38, R13, R16, RZ ;  /* 0x000000100d267227 */ /* 0x000fe200078e00ff */
[----:B------:R-:W-:Y:S02]  /*4170*/  SHF.R.U32.HI R36, RZ, R17, R36 ;  /* 0x00000011ff247219 */ /* 0x000fe40000011624 */
[----:B------:R-:W-:Y:S01]  /*4180*/  SEL R3, R22, R37, !P0 ;  /* 0x0000002516037207 */ /* 0x000fe20004000000 */
[C---:B------:R-:W-:Y:S01]  /*4190*/  IMAD.HI.U32 R37, R8.reuse, R7, RZ ;  /* 0x0000000708257227 */ /* 0x040fe200078e00ff */
[----:B------:R-:W-:Y:S02]  /*41a0*/  SEL R11, R19, R36, !P4 ;  /* 0x00000024130b7207 */ /* 0x000fe40006000000 */
[----:B------:R-:W-:Y:S01]  /*41b0*/  SHF.R.U32.HI R38, RZ, R17, R38 ;  /* 0x00000011ff267219 */ /* 0x000fe20000011626 */
[----:B------:R-:W-:Y:S01]  /*41c0*/  IMAD.HI.U32 R40, R3, R4, RZ ;  /* 0x0000000403287227 */ /* 0x000fe200078e00ff */
[----:B------:R-:W-:Y:S03]  /*41d0*/  SHF.R.U32.HI R37, RZ, R18, R37 ;  /* 0x00000012ff257219 */ /* 0x000fe60000011625 */
[----:B------:R-:W-:Y:S01]  /*41e0*/  IMAD.HI.U32 R36, R11, R4, RZ ;  /* 0x000000040b247227 */ /* 0x000fe200078e00ff */
[----:B------:R-:W-:Y:S02]  /*41f0*/  @P2 SHF.R.U32.HI R3, RZ, R5, R40 ;  /* 0x00000005ff032219 */ /* 0x000fe40000011628 */
[----:B------:R-:W-:Y:S02]  /*4200*/  SEL R9, R8, R37, !P0 ;  /* 0x0000002508097207 */ /* 0x000fe40004000000 */
[----:B------:R-:W-:Y:S01]  /*4210*/  @P2 SHF.R.U32.HI R11, RZ, R5, R36 ;  /* 0x00000005ff0b2219 */ /* 0x000fe20000011624 */
[C---:B------:R-:W-:Y:S01]  /*4220*/  IMAD R10, R26.reuse, R3, RZ ;  /* 0x000000031a0a7224 */ /* 0x040fe200078e02ff */
[----:B------:R-:W-:Y:S01]  /*4230*/  SEL R3, R13, R38, !P4 ;  /* 0x000000260d037207 */ /* 0x000fe20006000000 */
[C---:B------:R-:W-:Y:S03]  /*4240*/  IMAD.HI.U32 R14, R9.reuse, R4, RZ ;  /* 0x00000004090e7227 */ /* 0x040fe600078e00ff */
[----:B------:R-:W-:Y:S01]  /*4250*/  ISETP.GE.AND P0, PT, R9, R10, PT ;  /* 0x0000000a0900720c */ /* 0x000fe20003f06270 */
[C---:B------:R-:W-:Y:S01]  /*4260*/  IMAD R12, R26.reuse, R11, RZ ;  /* 0x0000000b1a0c7224 */ /* 0x040fe200078e02ff */
[-C--:B------:R-:W-:Y:S04]  /*4270*/  SHF.R.U32.HI R14, RZ, R5.reuse, R14 ;  /* 0x00000005ff0e7219 */ /* 0x080fe8000001160e */
[----:B------:R-:W-:Y:S02]  /*4280*/  ISETP.GE.OR P0, PT, R3, R12, P0 ;  /* 0x0000000c0300720c */ /* 0x000fe40000706670 */
[----:B------:R-:W-:Y:S05]  /*4290*/  SEL R15, R9, R14, !P2 ;  /* 0x0000000e090f7207 */ /* 0x000fea0005000000 */
[----:B------:R-:W-:Y:S04]  /*42a0*/  IMAD.MOV R14, RZ, RZ, -R15 ;  /* 0x000000ffff0e7224 */ /* 0x000fe800078e0a0f */
[----:B------:R-:W-:Y:S02]  /*42b0*/  IMAD R14, R26, R14, R9 ;  /* 0x0000000e1a0e7224 */ /* 0x000fe400078e0209 */
[C---:B------:R-:W-:Y:S05]  /*42c0*/  @!P0 IMAD.HI.U32 R10, R3.reuse, R4, RZ ;  /* 0x00000004030a8227 */ /* 0x040fea00078e00ff */
[----:B------:R-:W-:Y:S04]  /*42d0*/  @!P0 SHF.R.U32.HI R10, RZ, R5, R10 ;  /* 0x00000005ff0a8219 */ /* 0x000fe8000001160a */
[----:B------:R-:W-:Y:S01]  /*42e0*/  @!P0 SEL R0, R3, R10, !P2 ;  /* 0x0000000a03008207 */ /* 0x000fe20005000000 */
[----:B------:R-:W-:Y:S03]  /*42f0*/  IMAD.MOV R10, RZ, RZ, -R3 ;  /* 0x000000ffff0a7224 */ /* 0x000fe600078e0a03 */
[----:B------:R-:W-:Y:S01]  /*4300*/  @!P0 IADD3 R15, PT, PT, R15, -R0, RZ ;  /* 0x800000000f0f8210 */ /* 0x000fe20007ffe0ff */
[----:B------:R-:W-:Y:S01]  /*4310*/  @!P0 IMAD R0, R11, R14, R0 ;  /* 0x0000000e0b008224 */ /* 0x000fe200078e0200 */
[----:B------:R-:W-:Y:S01]  /*4320*/  IADD3 R11, PT, PT, -R9, RZ, RZ ;  /* 0x000000ff090b7210 */ /* 0x000fe20007ffe1ff */
[----:B------:R-:W-:Y:S02]  /*4330*/  IMAD R13, R2, R10, R13 ;  /* 0x0000000a020d7224 */ /* 0x000fe400078e020d */
[----:B------:R-:W-:Y:S02]  /*4340*/  @!P0 IMAD R9, R15, R26, R3 ;  /* 0x0000001a0f098224 */ /* 0x000fe400078e0203 */
[----:B------:R-:W-:Y:S02]  /*4350*/  @!P0 IMAD.MOV.U32 R3, RZ, RZ, R0 ;  /* 0x000000ffff038224 */ /* 0x000fe400078e0000 */
[----:B------:R-:W-:Y:S02]  /*4360*/  IMAD R8, R6, R11, R8 ;  /* 0x0000000b06087224 */ /* 0x000fe400078e0208 */
[----:B------:R-:W-:Y:S02]  /*4370*/  IMAD R13, R3, R2, R13 ;  /* 0x00000002030d7224 */ /* 0x000fe400078e020d */
[----:B------:R-:W-:Y:S02]  /*4380*/  IMAD R8, R9, R6, R8 ;  /* 0x0000000609087224 */ /* 0x000fe400078e0208 */
.L_x_71:
[----:B------:R-:W-:Y:S05]  /*4390*/  BRA.U UP1, `(.L_x_72) ;  /* 0x0000000101107547 */ /* 0x000fea000b800000 */
[----:B------:R-:W-:Y:S04]  /*43a0*/  MOV R0, UR6 ;  /* 0x0000000600007c02 */ /* 0x000fe80008000f00 */
[----:B------:R-:W-:Y:S04]  /*43b0*/  SHF.L.U32 R3, R0, 0x1f, RZ ;  /* 0x0000001f00037819 */ /* 0x000fe800000006ff */
[----:B------:R-:W2:Y:S02]  /*43c0*/  SYNCS.PHASECHK.TRANS64.TRYWAIT P0, [UR7+0x98], R3 ;  /* 0x00009803ff0075a7 */ /* 0x000ea40008001107 */
[----:B--2---:R-:W-:Y:S05]  /*43d0*/  @!P0 BRA `(.L_x_73) ;  /* 0x0000003800188947 */ /* 0x004fea0003800000 */
.L_x_72:
[----:B------:R-:W-:Y:S02]  /*43e0*/  R2UR UR11, R21 ;  /* 0x00000000150b72ca */ /* 0x000fe400000e0000 */
[----:B------:R-:W-:Y:S02]  /*43f0*/  R2UR UR10, R20 ;  /* 0x00000000140a72ca */ /* 0x000fe400000e0000 */
[----:B------:R-:W-:Y:S04]  /*4400*/  ISETP.NE.U32.AND P2, PT, RZ, UR4, PT ;  /* 0x00000004ff007c0c */ /* 0x000fe8000bf45070 */
[----:B------:R-:W-:Y:S05]  /*4410*/  ISETP.NE.AND.EX P2, PT, RZ, UR5, PT, P2 ;  /* 0x00000005ff007c0c */ /* 0x000fea000bf45320 */
[----:B------:R-:W-:Y:S02]  /*4420*/  USHF.L.U32 UR11, UR11, 0x6, URZ ;  /* 0x000000060b0b7899 */ /* 0x000fe400080006ff */
[----:B------:R-:W-:Y:S01]  /*4430*/  USHF.L.U32 UR10, UR10, 0x6, URZ ;  /* 0x000000060a0a7899 */ /* 0x000fe200080006ff */
[----:B------:R-:W-:Y:S11]  /*4440*/  BRA.U !UP4, `(.L_x_74) ;  /* 0x000000010c347547 */ /* 0x000ff6000b800000 */
[----:B------:R-:W-:Y:S01]  /*4450*/  UPLOP3.LUT UP0, UPT, UPT, UPT, UP3, 0x80, 0x8 ;  /* 0x000000000008789c */ /* 0x000fe20003f0f030 */
[----:B--2---:R-:W-:Y:S02]  /*4460*/  HFMA2 R0, -RZ, RZ, 0, 5.9604644775390625e-08 ;  /* 0x00000001ff007431 */ /* 0x004fe400000001ff */
[----:B------:R-:W-:Y:S03]  /*4470*/  IMAD.MOV.U32 R67, RZ, RZ, 0x1 ;  /* 0x00000001ff437424 */ /* 0x000fe600078e00ff */
[----:B------:R-:W-:Y:S05]  /*4480*/  PLOP3.LUT P0, PT, PT, PT, UP0, 0x80, 0x8 ;  /* 0x000000000008781c */ /* 0x000fea0003f0f008 */
[----:B------:R-:W2:Y:S01]  /*4490*/  @UP0 LDCU.64 UR14, c[0x0][0x888] ;  /* 0x00011100ff0e07ac */ /* 0x000ea20008000a00 */
[----:B------:R-:W-:Y:S07]  /*44a0*/  @UP0 UIMAD UR8, UR36, UR4, URZ ;  /* 0x00000004240802a4 */ /* 0x000fee000f8e02ff */
[----:B------:R-:W-:Y:S01]  /*44b0*/  @!P0 PRMT R67, R0, 0x7610, R67 ;  /* 0x0000761000438816 */ /* 0x000fe20000000043 */
[----:B--2---:R-:W-:Y:S03]  /*44c0*/  @UP0 UIMAD.WIDE UR14, UR8, 0x4, UR14 ;  /* 0x00000004080e08a5 */ /* 0x004fe6000f8e020e */
[----:B------:R-:W2:Y:S03]  /*44d0*/  @!UP0 LDCU UR8, c[0x0][0x880] ;  /* 0x00011000ff0887ac */ /* 0x000ea60008000800 */
[----:B------:R-:W-:Y:S01]  /*44e0*/  IMAD.U32 R10, RZ, RZ, UR14 ;  /* 0x0000000eff0a7e24 */ /* 0x000fe2000f8e00ff */
[----:B------:R-:W-:Y:S05]  /*44f0*/  MOV R11, UR15 ;  /* 0x0000000f000b7c02 */ /* 0x000fea0008000f00 */
[----:B------:R3:W5:Y:S02]  /*4500*/  @P0 LDG.E R35, desc[UR46][R10.64] ;  /* 0x0000002e0a230981 */ /* 0x000764000c1e1900 */
[----:B--23--:R-:W-:Y:S07]  /*4510*/  @!P0 IMAD.U32 R35, RZ, RZ, UR8 ;  /* 0x00000008ff238e24 */ /* 0x00cfee000f8e00ff */
.L_x_74:
[----:B-----5:R-:W-:Y:S01]  /*4520*/  @!P2 FSETP.EQ.AND P0, PT, R35, RZ, PT ;  /* 0x000000ff2300a20b */ /* 0x020fe20003f02000 */
[----:B------:R-:W-:Y:S01]  /*4530*/  @!UPT UIADD3 URZ, UPT, UPT, URZ, URZ, URZ ;  /* 0x000000fffffff290 */ /* 0x000fe2000fffe0ff */
[----:B------:R-:W-:Y:S11]  /*4540*/  @!P2 BRA `(.L_x_75) ;  /* 0x000000000014a947 */ /* 0x000ff60003800000 */
[----:B------:R-:W-:Y:S02]  /*4550*/  LOP3.LUT P2, RZ, R67, 0xff, RZ, 0xc0, !PT ;  /* 0x000000ff43ff7812 */ /* 0x000fe4000784c0ff */
[----:B------:R-:W-:Y:S04]  /*4560*/  PLOP3.LUT P0, PT, PT, PT, UP0, 0x80, 0x8 ;  /* 0x000000000008781c */ /* 0x000fe80003f0f008 */
[----:B------:R-:W-:Y:S07]  /*4570*/  PLOP3.LUT P0, PT, P0, PT, PT, 0x8, 0x80 ;  /* 0x000000000080781c */ /* 0x000fee000070e170 */
[----:B------:R-:W-:Y:S11]  /*4580*/  @P2 FSETP.EQ.AND P0, PT, R35, RZ, PT ;  /* 0x000000ff2300220b */ /* 0x000ff60003f02000 */
[----:B------:R-:W-:Y:S02]  /*4590*/  @!UPT UIADD3 URZ, UPT, UPT, URZ, URZ, URZ ;  /* 0x000000fffffff290 */ /* 0x000fe4000fffe0ff */
.L_x_75:
[----:B------:R-:W-:Y:S01]  /*45a0*/  ULEA UR15, UR13, UR7, 0x3 ;  /* 0x000000070d0f7291 */ /* 0x000fe2000f8e18ff */
[----:B--2---:R-:W-:Y:S02]  /*45b0*/  SHF.L.U32 R3, R34, 0x1f, RZ ;  /* 0x0000001f22037819 */ /* 0x004fe400000006ff */
[----:B------:R-:W-:Y:S04]  /*45c0*/  ELECT P4, URZ, PT ;  /* 0x0000000000ff782f */ /* 0x000fe80003880000 */
[----:B------:R-:W-:Y:S02]  /*45d0*/  PLOP3.LUT P4, PT, P0, P4, PT, 0xf2, 0x2f ;  /* 0x00000000002f781c */ /* 0x000fe40000789e72 */
[----:B------:R-:W2:Y:S11]  /*45e0*/  SYNCS.PHASECHK.TRANS64.TRYWAIT P2, [UR15+0x78], R3 ;  /* 0x00007803ff0075a7 */ /* 0x000eb6000804110f */
[----:B-1----:R-:W-:Y:S05]  /*45f0*/  @!P4 IADD3 R20, P0, PT, R32, 0x580, RZ ;  /* 0x000005802014c810 */ /* 0x002fea0007f1e0ff */
[----:B------:R-:W-:Y:S01]  /*4600*/  @!P4 IMAD.X R12, RZ, RZ, R33, P0 ;  /* 0x000000ffff0cc224 */ /* 0x000fe200000e0621 */
[----:B--2---:R-:W-:Y:S07]  /*4610*/  @!P2 BRA `(.L_x_76) ;  /* 0x0000003400a0a947 */ /* 0x004fee0003800000 */
.L_x_151:
[----:B------:R-:W2:Y:S01]  /*4620*/  LDC.64 R14, c[0x0][0xb10] ;  /* 0x0002c400ff0e7b82 */ /* 0x000ea20000000a00 */
[----:B------:R-:W-:Y:S01]  /*4630*/  @!P4 R2UR UR8, R12 ;  /* 0x000000000c08c2ca */ /* 0x000fe200000e0000 */
[----:B------:R-:W-:Y:S01]  /*4640*/  VOTEU.ALL UP2, P4 ;  /* 0x0000000000ff7886 */ /* 0x000fe20002040000 */
[----:B------:R-:W-:Y:S01]  /*4650*/  @!P4 R2UR UR9, R20 ;  /* 0x000000001409c2ca */ /* 0x000fe200000e0000 */
[----:B------:R-:W-:Y:S01]  /*4660*/  VOTEU.ALL UP1, P4 ;  /* 0x0000000000ff7886 */ /* 0x000fe20002020000 */
[----:B------:R-:W-:Y:S03]  /*4670*/  UMOV UR20, 0x0 ;  /* 0x0000000000147882 */ /* 0x000fe60000000000 */
[----:B------:R-:W3:Y:S01]  /*4680*/  LDC.64 R10, c[0x0][0xb18] ;  /* 0x0002c600ff0a7b82 */ /* 0x000ee20000000a00 */
[----:B------:R-:W-:Y:S01]  /*4690*/  UMOV UR21, 0x10000000 ;  /* 0x1000000000157882 */ /* 0x000fe20000000000 */
[----:B------:R-:W-:Y:S01]  /*46a0*/  UMOV UR12, UR36 ;  /* 0x00000024000c7c82 */ /* 0x000fe20008000000 */
[----:B------:R-:W-:Y:S01]  /*46b0*/  UIADD3 UR14, UPT, UPT, UR13, 0x1, URZ ;  /* 0x000000010d0e7890 */ /* 0x000fe2000fffe0ff */
[----:B------:R-:W-:Y:S01]  /*46c0*/  @P3 SHF.R.U32.HI R24, RZ, 0x10, R29 ;  /* 0x00000010ff183819 */ /* 0x000fe2000001161d */
[----:B------:R-:W-:Y:S03]  /*46d0*/  VIADD R27, R27, 0x1 ;  /* 0x000000011b1b7836 */ /* 0x000fe60000000000 */
[----:B-1----:R-:W1:Y:S01]  /*46e0*/  @!P1 LDC R0, c[0x0][0xb20] ;  /* 0x0002c800ff009b82 */ /* 0x002e620000000800 */
[----:B------:R-:W-:Y:S01]  /*46f0*/  UISETP.NE.AND UP5, UPT, UR14, 0x3, UPT ;  /* 0x000000030e00788c */ /* 0x000fe2000bfa5270 */
[----:B------:R-:W-:Y:S01]  /*4700*/  IMAD.U32 R21, RZ, RZ, UR8 ;  /* 0x00000008ff157e24 */ /* 0x000fe2000f8e00ff */
[----:B------:R-:W-:Y:S05]  /*4710*/  @!UP2 ULEA UR8, UR13, UR7, 0xd ;  /* 0x000000070d08a291 */ /* 0x000fea000f8e68ff */
[----:B------:R-:W5:Y:S01]  /*4720*/  @!P1 LDC R3, c[0x0][0xb0c] ;  /* 0x0002c300ff039b82 */ /* 0x000f620000000800 */
[----:B------:R-:W-:Y:S01]  /*4730*/  IMAD.U32 R20, RZ, RZ, UR9 ;  /* 0x00000009ff147e24 */ /* 0x000fe2000f8e00ff */
[----:B------:R-:W-:Y:S01]  /*4740*/  UIADD3 UR9, UPT, UPT, UR15, 0x60, URZ ;  /* 0x000000600f097890 */ /* 0x000fe2000fffe0ff */
[----:B------:R-:W-:Y:S01]  /*4750*/  @!P4 R2UR UR19, R21 ;  /* 0x000000001513c2ca */ /* 0x000fe200000e0000 */
[----:B------:R-:W-:Y:S02]  /*4760*/  @!UP2 UIADD3 UR8, UPT, UPT, UR8, 0x400, URZ ;  /* 0x000004000808a890 */ /* 0x000fe4000fffe0ff */
[----:B------:R-:W-:Y:S01]  /*4770*/  @!P4 R2UR UR18, R20 ;  /* 0x000000001412c2ca */ /* 0x000fe200000e0000 */
[----:B------:R-:W-:Y:S01]  /*4780*/  @!P4 IMAD.MOV.U32 R20, RZ, RZ, 0x2000 ;  /* 0x00002000ff14c424 */ /* 0x000fe200078e00ff */
[----:B------:R-:W-:Y:S02]  /*4790*/  UPRMT UR16, UR37, 0x654, UR9 ;  /* 0x0000065425107896 */ /* 0x000fe40008000009 */
[----:B------:R-:W-:Y:S02]  /*47a0*/  USEL UR17, URZ, 0x1, UP5 ;  /* 0x00000001ff117887 */ /* 0x000fe4000a800000 */
[----:B------:R-:W-:Y:S04]  /*47b0*/  USEL UR14, UR14, URZ, UP5 ;  /* 0x000000ff0e0e7287 */ /* 0x000fe8000a800000 */
[----:B------:R-:W-:Y:S01]  /*47c0*/  ULEA UR13, UR14, UR7, 0x3 ;  /* 0x000000070e0d7291 */ /* 0x000fe2000f8e18ff */
[----:B------:R-:W-:Y:S02]  /*47d0*/  LOP3.LUT R34, R34, UR17, RZ, 0x3c, !PT ;  /* 0x0000001122227c12 */ /* 0x000fe4000f8e3cff */
[----:B------:R1:W-:Y:S01]  /*47e0*/  @!UP1 UTMALDG.3D [UR8], [UR18], desc[UR20] ;  /* 0x00001408120095b4 */ /* 0x0003e20008011000 */
[----:B------:R1:W-:Y:S01]  /*47f0*/  @!P4 SYNCS.ARRIVE.TRANS64.RED.A0TR RZ, [UR15+0x60], R20 ;  /* 0x00006014ffffc9a7 */ /* 0x0003e2000830040f */
[----:B------:R-:W-:Y:S02]  /*4800*/  SHF.L.U32 R12, R34, 0x1f, RZ ;  /* 0x0000001f220c7819 */ /* 0x000fe400000006ff */
[----:B-----5:R-:W-:Y:S01]  /*4810*/  @!P1 ISETP.NE.AND P2, PT, R3, 0x1, PT ;  /* 0x000000010300980c */ /* 0x020fe20003f45270 */
[C---:B--2---:R-:W-:Y:S01]  /*4820*/  @!P1 IMAD.HI.U32 R14, R13.reuse, R14, RZ ;  /* 0x0000000e0d0e9227 */ /* 0x044fe200078e00ff */
[----:B---3--:R-:W-:Y:S03]  /*4830*/  @!P1 ISETP.NE.AND P0, PT, R10, 0x1, PT ;  /* 0x000000010a00980c */ /* 0x008fe60003f05270 */
[C---:B------:R-:W-:Y:S01]  /*4840*/  @!P1 IMAD.HI.U32 R11, R8.reuse, R11, RZ ;  /* 0x0000000b080b9227 */ /* 0x040fe200078e00ff */
[----:B------:R-:W-:Y:S04]  /*4850*/  @!P1 SHF.R.U32.HI R14, RZ, R15, R14 ;  /* 0x0000000fff0e9219 */ /* 0x000fe8000001160e */
[----:B-1----:R-:W-:Y:S01]  /*4860*/  @!P1 SHF.R.U32.HI R9, RZ, R0, R11 ;  /* 0x00000000ff099219 */ /* 0x002fe2000001160b */
[----:B------:R-:W-:Y:S01]  /*4870*/  SYNCS.ARRIVE.TRANS64.RED.A1T0 RZ, [UR16], RZ ;  /* 0x000000ffffff79a7 */ /* 0x000fe20008100410 */
[----:B------:R-:W-:Y:S02]  /*4880*/  @!P1 SEL R14, R13, R14, !P2 ;  /* 0x0000000e0d0e9207 */ /* 0x000fe40005000000 */
[----:B------:R-:W-:Y:S01]  /*4890*/  @!P1 SEL R9, R8, R9, !P0 ;  /* 0x0000000908099207 */ /* 0x000fe20004000000 */
[----:B------:R-:W1:Y:S04]  /*48a0*/  SYNCS.PHASECHK.TRANS64.TRYWAIT P5, [UR13+0x78], R12 ;  /* 0x0000780cff0075a7 */ /* 0x000e6800080a110d */
[----:B------:R-:W-:Y:S02]  /*48b0*/  @!P1 IMAD.IADD R0, R9, 0x1, -R14 ;  /* 0x0000000109009824 */ /* 0x000fe400078e0a0e */
[----:B------:R-:W-:Y:S02]  /*48c0*/  @!P1 IMAD.IADD R9, R14, 0x1, -R9 ;  /* 0x000000010e099824 */ /* 0x000fe400078e0a09 */
[----:B------:R-:W-:Y:S02]  /*48d0*/  @!P1 IMAD R13, R0, R3, R13 ;  /* 0x00000003000d9224 */ /* 0x000fe400078e020d */
[----:B------:R-:W-:Y:S01]  /*48e0*/  @!P1 IMAD R8, R9, R10, R8 ;  /* 0x0000000a09089224 */ /* 0x000fe200078e0208 */
[----:B-1----:R-:W-:Y:S06]  /*48f0*/  @!P5 BRA `(.L_x_77) ;  /* 0x000000340000d947 */ /* 0x002fec0003800000 */
.L_x_153:
[----:B-1----:R-:W-:Y:S01]  /*4900*/  @!P4 IADD3 R3, P0, PT, R32, 0x580, RZ ;  /* 0x000005802003c810 */ /* 0x002fe20007f1e0ff */
[----:B------:R-:W-:Y:S01]  /*4910*/  UMOV UR18, 0x0 ;  /* 0x0000000000127882 */ /* 0x000fe20000000000 */
[----:B------:R-:W-:Y:S01]  /*4920*/  UMOV UR19, 0x10000000 ;  /* 0x1000000000137882 */ /* 0x000fe20000000000 */
[----:B------:R-:W-:Y:S01]  /*4930*/  VOTEU.ALL UP1, P4 ;  /* 0x0000000000ff7886 */ /* 0x000fe20002020000 */
[----:B------:R-:W-:Y:S01]  /*4940*/  @!P4 R2UR UR9, R3 ;  /* 0x000000000309c2ca */ /* 0x000fe200000e0000 */
[----:B------:R-:W-:Y:S01]  /*4950*/  @!P4 IMAD.X R0, RZ, RZ, R33, P0 ;  /* 0x000000ffff00c224 */ /* 0x000fe200000e0621 */
[----:B------:R-:W-:Y:S01]  /*4960*/  UMOV UR12, UR36 ;  /* 0x00000024000c7c82 */ /* 0x000fe20008000000 */
[----:B------:R-:W-:Y:S01]  /*4970*/  @P3 R2UR UR36, R24 ;  /* 0x00000000182432ca */ /* 0x000fe200000e0000 */
[----:B------:R-:W-:Y:S01]  /*4980*/  @!UP1 ULEA UR15, UR14, UR7, 0xd ;  /* 0x000000070e0f9291 */ /* 0x000fe2000f8e68ff */
[----:B------:R-:W-:Y:S01]  /*4990*/  ISETP.NE.AND P0, PT, R27, 0x2, PT ;  /* 0x000000021b00780c */ /* 0x000fe20003f05270 */
[----:B------:R-:W-:Y:S01]  /*49a0*/  @!UP1 UIADD3 UR10, UPT, UPT, UR10, 0x20, URZ ;  /* 0x000000200a0a9890 */ /* 0x000fe2000fffe0ff */
[----:B------:R-:W-:Y:S01]  /*49b0*/  @!P4 R2UR UR8, R0 ;  /* 0x000000000008c2ca */ /* 0x000fe200000e0000 */
[----:B------:R-:W-:Y:S01]  /*49c0*/  IMAD.IADD R20, R8, 0x1, R66 ;  /* 0x0000000108147824 */ /* 0x000fe200078e0242 */
[----:B------:R-:W-:Y:S01]  /*49d0*/  SEL R0, RZ, 0x1, P0 ;  /* 0x00000001ff007807 */ /* 0x000fe20000000000 */
[----:B------:R-:W-:Y:S01]  /*49e0*/  IMAD.IADD R21, R13, 0x1, R68 ;  /* 0x000000010d157824 */ /* 0x000fe200078e0244 */
[----:B------:R-:W-:Y:S02]  /*49f0*/  SEL R27, R27, RZ, P0 ;  /* 0x000000ff1b1b7207 */ /* 0x000fe40000000000 */
[----:B------:R-:W-:Y:S01]  /*4a00*/  IMAD.U32 R10, RZ, RZ, UR9 ;  /* 0x00000009ff0a7e24 */ /* 0x000fe2000f8e00ff */
[----:B------:R-:W-:Y:S01]  /*4a10*/  UIADD3 UR9, UPT, UPT, UR13, 0x60, URZ ;  /* 0x000000600d097890 */ /* 0x000fe2000fffe0ff */
[----:B------:R-:W-:Y:S03]  /*4a20*/  LOP3.LUT R25, R25, R0, RZ, 0x3c, !PT ;  /* 0x0000000019197212 */ /* 0x000fe600078e3cff */
[----:B------:R-:W-:Y:S02]  /*4a30*/  @!P4 R2UR UR16, R10 ;  /* 0x000000000a10c2ca */ /* 0x000fe400000e0000 */
[----:B------:R-:W-:Y:S01]  /*4a40*/  IMAD.U32 R11, RZ, RZ, UR8 ;  /* 0x00000008ff0b7e24 */ /* 0x000fe2000f8e00ff */
[----:B------:R-:W-:Y:S01]  /*4a50*/  @!UP1 UIADD3 UR8, UPT, UPT, UR15, 0x400, URZ ;  /* 0x000004000f089890 */ /* 0x000fe2000fffe0ff */
[----:B------:R-:W-:Y:S01]  /*4a60*/  VOTEU.ALL UP1, P4 ;  /* 0x0000000000ff7886 */ /* 0x000fe20002020000 */
[----:B------:R-:W-:Y:S02]  /*4a70*/  UPRMT UR15, UR37, 0x654, UR9 ;  /* 0x00000654250f7896 */ /* 0x000fe40008000009 */
[----:B------:R-:W-:Y:S11]  /*4a80*/  @!P4 R2UR UR17, R11 ;  /* 0x000000000b11c2ca */ /* 0x000ff600000e0000 */
[----:B------:R-:W-:Y:S02]  /*4a90*/  @!UPT UIADD3 URZ, UPT, UPT, URZ, URZ, URZ ;  /* 0x000000fffffff290 */ /* 0x000fe4000fffe0ff */
[----:B------:R2:W-:Y:S01]  /*4aa0*/  @!UP1 UTMALDG.3D [UR8], [UR16], desc[UR18] ;  /* 0x00001208100095b4 */ /* 0x0005e20008011000 */
[----:B------:R2:W-:Y:S01]  /*4ab0*/  @!P4 SYNCS.ARRIVE.TRANS64.RED.A0TR RZ, [UR13+0x60], R23 ;  /* 0x00006017ffffc9a7 */ /* 0x0005e2000830040d */
[----:B------:R-:W-:Y:S04]  /*4ac0*/  UIADD3 UR13, UPT, UPT, UR14, 0x1, URZ ;  /* 0x000000010e0d7890 */ /* 0x000fe8000fffe0ff */
[----:B------:R-:W-:Y:S04]  /*4ad0*/  UISETP.NE.AND UP1, UPT, UR13, 0x3, UPT ;  /* 0x000000030d00788c */ /* 0x000fe8000bf25270 */
[----:B------:R-:W-:Y:S02]  /*4ae0*/  USEL UR14, URZ, 0x1, UP1 ;  /* 0x00000001ff0e7887 */ /* 0x000fe40008800000 */
[----:B------:R-:W-:Y:S02]  /*4af0*/  USEL UR13, UR13, URZ, UP1 ;  /* 0x000000ff0d0d7287 */ /* 0x000fe40008800000 */
[----:B------:R-:W-:Y:S02]  /*4b00*/  UPLOP3.LUT UP1, UPT, UPT, UPT, UPT, 0x80, 0x8 ;  /* 0x000000000008789c */ /* 0x000fe40003f2f070 */
[----:B------:R-:W-:Y:S01]  /*4b10*/  LOP3.LUT R34, R34, UR14, RZ, 0x3c, !PT ;  /* 0x0000000e22227c12 */ /* 0x000fe2000f8e3cff */
[----:B------:R-:W-:Y:S01]  /*4b20*/  SYNCS.ARRIVE.TRANS64.RED.A1T0 RZ, [UR15], RZ ;  /* 0x000000ffffff79a7 */ /* 0x000fe2000810040f */
[----:B------:R-:W-:Y:S07]  /*4b30*/  @P3 BRA `(.L_x_78) ;  /* 0xfffffff4001c3947 */ /* 0x000fee000383ffff */
[----:B------:R-:W-:Y:S01]  /*4b40*/  UIADD3 UR7, UPT, UPT, UR7, 0x78, URZ ;  /* 0x0000007807077890 */ /* 0x000fe2000fffe0ff */
[----:B------:R-:W-:-:S03]  /*4b50*/  SHF.L.U32 R3, R34, 0x1f, RZ ;  /* 0x0000001f22037819 */ /* 0x000fc600000006ff */
[----:B------:R-:W-:-:S09]  /*4b60*/  ULEA UR4, UR13, UR7, 0x3 ;  /* 0x000000070d047291 */ /* 0x000fd2000f8e18ff */
[----:B------:R-:W1:Y:S02]  /*4b70*/  SYNCS.PHASECHK.TRANS64.TRYWAIT P0, [UR4], R3 ;  /* 0x00000003ff0075a7 */ /* 0x000e640008001104 */
[----:B-1----:R-:W-:Y:S05]  /*4b80*/  @!P0 BRA `(.L_x_79) ;  /* 0x0000003000748947 */ /* 0x002fea0003800000 */
.L_x_155:
        /* <DEDUP_REMOVED lines=9> */
.L_x_157:
[----:B------:R-:W-:-:S04]  /*4c20*/  UIADD3 UR5, UPT, UPT, UR5, 0x1, URZ ;  /* 0x0000000105057890 */ /* 0x000fc8000fffe0ff */
[----:B------:R-:W-:-:S04]  /*4c30*/  UISETP.NE.AND UP0, UPT, UR5, 0x3, UPT ;  /* 0x000000030500788c */ /* 0x000fc8000bf05270 */
[----:B------:R-:W-:Y:S02]  /*4c40*/  USEL UR4, URZ, 0x1, UP0 ;  /* 0x00000001ff047887 */ /* 0x000fe40008000000 */
[----:B------:R-:W-:-:S04]  /*4c50*/  USEL UR5, UR5, URZ, UP0 ;  /* 0x000000ff05057287 */ /* 0x000fc80008000000 */
[----:B------:R-:W-:Y:S01]  /*4c60*/  ULEA UR5, UR5, UR7, 0x3 ;  /* 0x0000000705057291 */ /* 0x000fe2000f8e18ff */
[----:B-1----:R-:W-:-:S04]  /*4c70*/  LOP3.LUT R3, R34, UR4, RZ, 0x3c, !PT ;  /* 0x0000000422037c12 */ /* 0x002fc8000f8e3cff */
[----:B------:R-:W-:Y:S01]  /*4c80*/  SHF.L.U32 R3, R3, 0x1f, RZ ;  /* 0x0000001f03037819 */ /* 0x000fe200000006ff */
[----:B------:R-:W-:-:S07]  /*4c90*/  IMAD.U32 R0, RZ, RZ, UR5 ;  /* 0x00000005ff007e24 */ /* 0x000fce000f8e00ff */
.L_x_81:
[----:B-1----:R1:W3:Y:S02]  /*4ca0*/  SYNCS.PHASECHK.TRANS64.TRYWAIT P0, [R0+URZ], R3 ;  /* 0x00000003000075a7 */ /* 0x0022e400080011ff */
[----:B---3--:R-:W-:Y:S05]  /*4cb0*/  @!P0 NANOSLEEP.SYNCS 0x989680 ;  /* 0x009896800000895d */ /* 0x008fea0003900000 */
[----:B------:R-:W3:Y:S02]  /*4cc0*/  @!P0 SYNCS.PHASECHK.TRANS64 P0, [R0+URZ], R3 ;  /* 0x00000003000085a7 */ /* 0x000ee400080010ff */
[----:B--23--:R-:W-:Y:S05]  /*4cd0*/  @P0 EXIT ;  /* 0x000000000000094d */ /* 0x00cfea0003800000 */
[----:B------:R-:W-:Y:S05]  /*4ce0*/  BRA `(.L_x_81) ;  /* 0xfffffffc00ec7947 */ /* 0x000fea000383ffff */
.L_x_69:
[----:B------:R-:W-:-:S06]  /*4cf0*/  UISETP.GE.AND UP1, UPT, UR8, 0x4, UPT ;  /* 0x000000040800788c */ /* 0x000fcc000bf26270 */
[----:B------:R-:W-:-:S13]  /*4d00*/  PLOP3.LUT P0, PT, PT, PT, UP1, 0x80, 0x8 ;  /* 0x000000000008781c */ /* 0x000fda0003f0f018 */
[----:B------:R-:W-:Y:S05]  /*4d10*/  @!P0 EXIT ;  /* 0x000000000000894d */ /* 0x000fea0003800000 */
[----:B------:R-:W-:Y:S01]  /*4d20*/  BAR.SYNC.DEFER_BLOCKING 0x6, 0xa0 ;  /* 0x0182800000007b1d */ /* 0x000fe20000010000 */
[C---:B------:R-:W-:Y:S01]  /*4d30*/  IMAD.SHL.U32 R0, R79.reuse, 0x20, RZ ;  /* 0x000000204f007824 */ /* 0x040fe200078e00ff */
[C---:B------:R-:W-:Y:S01]  /*4d40*/  R2P PR, R79.reuse, 0x6 ;  /* 0x000000064f007804 */ /* 0x040fe20000000000 */
[C---:B------:R-:W-:Y:S02]  /*4d50*/  IMAD.SHL.U32 R72, R79.reuse, 0x4, RZ ;  /* 0x000000044f487824 */ /* 0x040fe400078e00ff */
[C---:B------:R-:W-:Y:S01]  /*4d60*/  IMAD.U32 R32, R79.reuse, 0x10000, RZ ;  /* 0x000100004f207824 */ /* 0x040fe200078e00ff */
[----:B------:R-:W-:Y:S02]  /*4d70*/  UMOV UR48, 0x400 ;  /* 0x0000040000307882 */ /* 0x000fe40000000000 */
[----:B------:R-:W1:Y:S01]  /*4d80*/  LDC R71, c[0x0][0x370] ;  /* 0x0000dc00ff477b82 */ /* 0x000e620000000800 */
[----:B------:R-:W-:Y:S01]  /*4d90*/  ULEA UR48, UR37, UR48, 0x18 ;  /* 0x0000003025307291 */ /* 0x000fe2000f8ec0ff */
[C---:B------:R-:W-:Y:S01]  /*4da0*/  LOP3.LUT R7, R0.reuse, 0xe0, RZ, 0xc0, !PT ;  /* 0x000000e000077812 */ /* 0x040fe200078ec0ff */
[----:B------:R-:W-:Y:S01]  /*4db0*/  IMAD.SHL.U32 R5, R79, 0x10, RZ ;  /* 0x000000104f057824 */ /* 0x000fe200078e00ff */
[----:B------:R-:W-:Y:S01]  /*4dc0*/  LOP3.LUT R0, R0, 0x100, RZ, 0xc0, !PT ;  /* 0x0000010000007812 */ /* 0x000fe200078ec0ff */
[----:B------:R-:W-:Y:S01]  /*4dd0*/  IMAD.MOV.U32 R78, RZ, RZ, 0x8 ;  /* 0x00000008ff4e7424 */ /* 0x000fe200078e00ff */
[----:B------:R-:W-:Y:S01]  /*4de0*/  LOP3.LUT R72, R7, 0x1c, R72, 0xf8, !PT ;  /* 0x0000001c07487812 */ /* 0x000fe200078ef848 */
[----:B------:R-:W-:Y:S01]  /*4df0*/  IMAD.MOV.U32 R77, RZ, RZ, 0x10 ;  /* 0x00000010ff4d7424 */ /* 0x000fe200078e00ff */
[----:B------:R-:W2:Y:S01]  /*4e00*/  LDC R28, c[0x0][0xb0c] ;  /* 0x0002c300ff1c7b82 */ /* 0x000ea20000000800 */
[----:B------:R-:W-:Y:S01]  /*4e10*/  SHF.R.U32.HI R7, RZ, 0x2, R79 ;  /* 0x00000002ff077819 */ /* 0x000fe2000001164f */
[----:B------:R-:W-:Y:S01]  /*4e20*/  IMAD.MOV.U32 R30, RZ, RZ, RZ ;  /* 0x000000ffff1e7224 */ /* 0x000fe200078e00ff */
[----:B------:R-:W-:Y:S01]  /*4e30*/  LOP3.LUT R32, R32, 0x600000, RZ, 0xc0, !PT ;  /* 0x0060000020207812 */ /* 0x000fe200078ec0ff */
[----:B------:R-:W-:Y:S01]  /*4e40*/  IMAD.MOV.U32 R76, RZ, RZ, RZ ;  /* 0x000000ffff4c7224 */ /* 0x000fe200078e00ff */
[----:B------:R-:W-:Y:S01]  /*4e50*/  LOP3.LUT R5, R0, 0x600, R5, 0xf8, !PT ;  /* 0x0000060000057812 */ /* 0x000fe200078ef805 */
[----:B------:R-:W-:Y:S01]  /*4e60*/  IMAD.MOV.U32 R82, RZ, RZ, RZ ;  /* 0x000000ffff527224 */ /* 0x000fe200078e00ff */
[----:B------:R-:W-:Y:S01]  /*4e70*/  LOP3.LUT R72, R72, 0x4, R7, 0x78, !PT ;  /* 0x0000000448487812 */ /* 0x000fe200078e7807 */
[----:B------:R-:W4:Y:S01]  /*4e80*/  LDC R69, c[0x0][0xb20] ;  /* 0x0002c800ff457b82 */ /* 0x000f220000000800 */
[----:B------:R-:W3:Y:S01]  /*4e90*/  LDS R3, [UR48+0x150] ;  /* 0x00015030ff037984 */ /* 0x000ee20008000800 */
[----:B------:R-:W-:Y:S01]  /*4ea0*/  LOP3.LUT R79, R79, 0x60, RZ, 0xc0, !PT ;  /* 0x000000604f4f7812 */ /* 0x000fe200078ec0ff */
[----:B------:R-:W-:Y:S01]  /*4eb0*/  IMAD.MOV.U32 R75, RZ, RZ, RZ ;  /* 0x000000ffff4b7224 */ /* 0x000fe200078e00ff */
[----:B------:R-:W-:Y:S01]  /*4ec0*/  LOP3.LUT R72, R5, R72, RZ, 0xfc, !PT ;  /* 0x0000004805487212 */ /* 0x000fe200078efcff */
[----:B------:R-:W1:Y:S01]  /*4ed0*/  LDCU.64 UR54, c[0x0][0x348] ;  /* 0x00006900ff3677ac */ /* 0x000e620008000a00 */
[----:B------:R-:W-:-:S02]  /*4ee0*/  SEL R78, R78, 0xfffffff8, !P1 ;  /* 0xfffffff84e4e7807 */ /* 0x000fc40004800000 */
[----:B------:R-:W1:Y:S01]  /*4ef0*/  LDC R27, c[0x0][0xb30] ;  /* 0x0002cc00ff1b7b82 */ /* 0x000e620000000800 */
[----:B------:R-:W-:Y:S01]  /*4f00*/  SEL R77, R77, 0xfffffff0, !P2 ;  /* 0xfffffff04d4d7807 */ /* 0x000fe20005000000 */
[----:B------:R-:W1:Y:S01]  /*4f10*/  LDCU.64 UR38, c[0x0][0x888] ;  /* 0x00011100ff2677ac */ /* 0x000e620008000a00 */
[----:B------:R-:W1:Y:S05]  /*4f20*/  LDCU.64 UR44, c[0x0][0x890] ;  /* 0x00011200ff2c77ac */ /* 0x000e6a0008000a00 */
[----:B------:R-:W1:Y:S01]  /*4f30*/  LDC.64 R64, c[0x0][0xb10] ;  /* 0x0002c400ff407b82 */ /* 0x000e620000000a00 */
[----:B------:R-:W-:Y:S01]  /*4f40*/  UMOV UR51, 0x1 ;  /* 0x0000000100337882 */ /* 0x000fe20000000000 */
[----:B------:R-:W-:Y:S01]  /*4f50*/  UMOV UR56, URZ ;  /* 0x000000ff00387c82 */ /* 0x000fe20008000000 */
[----:B------:R-:W-:Y:S01]  /*4f60*/  UIADD3 UR52, UPT, UPT, UR48, 0x400, URZ ;  /* 0x0000040030347890 */ /* 0x000fe2000fffe0ff */
[----:B------:R-:W-:Y:S01]  /*4f70*/  UMOV UR50, URZ ;  /* 0x000000ff00327c82 */ /* 0x000fe20008000000 */
[----:B------:R-:W-:-:S03]  /*4f80*/  UMOV UR49, URZ ;  /* 0x000000ff00317c82 */ /* 0x000fc60008000000 */
[----:B------:R-:W1:Y:S08]  /*4f90*/  LDC.64 R24, c[0x0][0xb18] ;  /* 0x0002c600ff187b82 */ /* 0x000e700000000a00 */
[----:B------:R-:W1:Y:S08]  /*4fa0*/  LDC.64 R22, c[0x0][0xb28] ;  /* 0x0002ca00ff167b82 */ /* 0x000e700000000a00 */
[----:B------:R-:W1:Y:S01]  /*4fb0*/  LDC.64 R62, c[0x0][0x8b0] ;  /* 0x00022c00ff3e7b82 */ /* 0x000e620000000a00 */
[----:B---3--:R-:W-:-:S07]  /*4fc0*/  IMAD.IADD R32, R3, 0x1, R32 ;  /* 0x0000000103207824 */ /* 0x008fce00078e0220 */
[----:B------:R-:W3:Y:S08]  /*4fd0*/  LDC.64 R60, c[0x0][0x8a8] ;  /* 0x00022a00ff3c7b82 */ /* 0x000ef00000000a00 */
[----:B--2-4-:R-:W1:Y:S02]  /*4fe0*/  LDC R70, c[0x0][0x374] ;  /* 0x0000dd00ff467b82 */ /* 0x014e640000000800 */
.L_x_112:
[C---:B------:R-:W-:Y:S02]  /*4ff0*/  LEA R0, R82.reuse, UR48, 0x3 ;  /* 0x0000003052007c11 */ /* 0x040fe4000f8e18ff */
[----:B------:R-:W-:Y:S02]  /*5000*/  SHF.L.U32 R3, R75, 0x1f, RZ ;  /* 0x0000001f4b037819 */ /* 0x000fe400000006ff */
[----:B-1----:R-:W-:Y:S02]  /*5010*/  LEA R16, R82, UR48, 0x4 ;  /* 0x0000003052107c11 */ /* 0x002fe4000f8e20ff */
[----:B------:R-:W2:Y:S02]  /*5020*/  SYNCS.PHASECHK.TRANS64.TRYWAIT P0, [R0+URZ+0xa0], R3 ;  /* 0x0000a003000075a7 */ /* 0x000ea400080011ff */
[----:B--2---:R-:W-:Y:S05]  /*5030*/  @!P0 BRA `(.L_x_82) ;  /* 0x0000002c00788947 */ /* 0x004fea0003800000 */
.L_x_158:
[----:B------:R-:W4:Y:S01]  /*5040*/  LDC.64 R12, c[0x0][0xb10] ;  /* 0x0002c400ff0c7b82 */ /* 0x000f220000000a00 */
[----:B------:R-:W3:Y:S01]  /*5050*/  LDS.128 R16, [R16+0x130] ;  /* 0x0001300010107984 */ /* 0x000ee20000000c00 */
[----:B-1----:R-:W-:Y:S01]  /*5060*/  ISETP.NE.AND P1, PT, R27, 0x1, PT ;  /* 0x000000011b00780c */ /* 0x002fe20003f25270 */
[----:B--2---:R-:W-:Y:S01]  /*5070*/  VIADD R0, R0, 0xb0 ;  /* 0x000000b000007836 */ /* 0x004fe20000000000 */
[----:B------:R-:W-:Y:S04]  /*5080*/  ISETP.GE.AND P0, PT, R26, 0x1, PT ;  /* 0x000000011a00780c */ /* 0x000fe80003f06270 */
[----:B------:R-:W1:Y:S01]  /*5090*/  LDC.64 R10, c[0x0][0xb18] ;  /* 0x0002c600ff0a7b82 */ /* 0x000e620000000a00 */
[----:B------:R-:W-:Y:S01]  /*50a0*/  PRMT R0, RZ, 0x654, R0 ;  /* 0x00000654ff007816 */ /* 0x000fe20000000000 */
[----:B------:R-:W-:Y:S01]  /*50b0*/  @!PT LDS RZ, [RZ] ;  /* 0x00000000fffff984 */ /* 0x000fe20000000800 */
[----:B------:R-:W-:Y:S01]  /*50c0*/  @!PT LDS RZ, [RZ] ;  /* 0x00000000fffff984 */ /* 0x000fe20000000800 */
[----:B------:R-:W-:Y:S01]  /*50d0*/  @!PT LDS RZ, [RZ] ;  /* 0x00000000fffff984 */ /* 0x000fe20000000800 */
[----:B------:R-:W-:Y:S01]  /*50e0*/  @!PT LDS RZ, [RZ] ;  /* 0x00000000fffff984 */ /* 0x000fe20000000800 */
[----:B------:R2:W-:Y:S06]  /*50f0*/  MEMBAR.ALL.CTA ;  /* 0x0000000000007992 */ /* 0x0005ec0000008000 */
[----:B--2---:R-:W2:Y:S01]  /*5100*/  FENCE.VIEW.ASYNC.S ;  /* 0x00000000000073c6 */ /* 0x004ea20000000000 */
[----:B------:R-:W1:Y:S08]  /*5110*/  @!P1 LDC R14, c[0x0][0xb20] ;  /* 0x0002c800ff0e9b82 */ /* 0x000e700000000800 */
[----:B------:R-:W1:Y:S01]  /*5120*/  @!P1 LDC R9, c[0x0][0xb0c] ;  /* 0x0002c300ff099b82 */ /* 0x000e620000000800 */
[----:B--2---:R2:W-:Y:S01]  /*5130*/  SYNCS.ARRIVE.TRANS64.RED.A1T0 RZ, [R0+URZ], RZ ;  /* 0x000000ff00ff79a7 */ /* 0x0045e200081004ff */
[----:B---3--:R-:W-:Y:S04]  /*5140*/  LOP3.LUT P4, RZ, R18, 0x1, RZ, 0xc0, !PT ;  /* 0x0000000112ff7812 */ /* 0x008fe8000788c0ff */
[----:B------:R-:W-:Y:S09]  /*5150*/  P2R R80, PR, RZ, 0x10 ;  /* 0x00000010ff507803 */ /* 0x000ff20000000000 */
[----:B------:R-:W-:Y:S02]  /*5160*/  @P4 MOV R31, R16 ;  /* 0x00000010001f4202 */ /* 0x000fe40000000f00 */
[----:B------:R-:W-:Y:S01]  /*5170*/  @P4 LOP3.LUT R29, R17, 0xffff, RZ, 0xc0, !PT ;  /* 0x0000ffff111d4812 */ /* 0x000fe200078ec0ff */
[----:B--2-4-:R-:W-:Y:S06]  /*5180*/  @!P0 BRA `(.L_x_83) ;  /* 0x0000000000a48947 */ /* 0x014fec0003800000 */
[----:B------:R-:W-:Y:S01]  /*5190*/  IMAD.HI.U32 R36, R70, R25, RZ ;  /* 0x0000001946247227 */ /* 0x000fe200078e00ff */
[----:B------:R-:W-:Y:S02]  /*51a0*/  ISETP.NE.AND P0, PT, R24, 0x1, PT ;  /* 0x000000011800780c */ /* 0x000fe40003f05270 */
[----:B------:R-:W-:Y:S01]  /*51b0*/  ISETP.NE.AND P2, PT, R26, 0x1, PT ;  /* 0x000000011a00780c */ /* 0x000fe20003f45270 */
[-C--:B------:R-:W-:Y:S01]  /*51c0*/  IMAD.HI.U32 R34, R71, R64.reuse, RZ ;  /* 0x0000004047227227 */ /* 0x080fe200078e00ff */
[----:B------:R-:W-:Y:S02]  /*51d0*/  SHF.R.U32.HI R37, RZ, R69, R36 ;  /* 0x00000045ff257219 */ /* 0x000fe40000011624 */
[----:B------:R-:W-:Y:S01]  /*51e0*/  ISETP.NE.AND P3, PT, R28, 0x1, PT ;  /* 0x000000011c00780c */ /* 0x000fe20003f65270 */
[----:B------:R-:W-:Y:S01]  /*51f0*/  IMAD.HI.U32 R40, R29, R25, RZ ;  /* 0x000000191d287227 */ /* 0x000fe200078e00ff */
[----:B------:R-:W-:Y:S02]  /*5200*/  SHF.R.U32.HI R34, RZ, R65, R34 ;  /* 0x00000041ff227219 */ /* 0x000fe40000011622 */
[----:B------:R-:W-:Y:S01]  /*5210*/  SEL R3, R70, R37, !P0 ;  /* 0x0000002546037207 */ /* 0x000fe20004000000 */
[----:B------:R-:W-:Y:S01]  /*5220*/  IMAD.HI.U32 R38, R31, R64, RZ ;  /* 0x000000401f267227 */ /* 0x000fe200078e00ff */
[----:B------:R-:W-:Y:S03]  /*5230*/  SEL R7, R71, R34, !P3 ;  /* 0x0000002247077207 */ /* 0x000fe60005800000 */
[-C--:B------:R-:W-:Y:S01]  /*5240*/  IMAD.HI.U32 R34, R3, R22.reuse, RZ ;  /* 0x0000001603227227 */ /* 0x080fe200078e00ff */
[----:B------:R-:W-:Y:S03]  /*5250*/  SHF.R.U32.HI R38, RZ, R65, R38 ;  /* 0x00000041ff267219 */ /* 0x000fe60000011626 */
[----:B------:R-:W-:Y:S01]  /*5260*/  IMAD.HI.U32 R36, R7, R22, RZ ;  /* 0x0000001607247227 */ /* 0x000fe200078e00ff */
[----:B------:R-:W-:Y:S02]  /*5270*/  @P2 SHF.R.U32.HI R3, RZ, R23, R34 ;  /* 0x00000017ff032219 */ /* 0x000fe40000011622 */
[----:B------:R-:W-:Y:S02]  /*5280*/  SHF.R.U32.HI R34, RZ, R69, R40 ;  /* 0x00000045ff227219 */ /* 0x000fe40000011628 */
[----:B------:R-:W-:Y:S01]  /*5290*/  @P2 SHF.R.U32.HI R7, RZ, R23, R36 ;  /* 0x00000017ff072219 */ /* 0x000fe20000011624 */
[C---:B------:R-:W-:Y:S01]  /*52a0*/  IMAD R2, R26.reuse, R3, RZ ;  /* 0x000000031a027224 */ /* 0x040fe200078e02ff */
[----:B------:R-:W-:Y:S02]  /*52b0*/  SEL R5, R29, R34, !P0 ;  /* 0x000000221d057207 */ /* 0x000fe40004000000 */
[----:B------:R-:W-:Y:S01]  /*52c0*/  SEL R3, R31, R38, !P3 ;  /* 0x000000261f037207 */ /* 0x000fe20005800000 */
[----:B------:R-:W-:Y:S01]  /*52d0*/  IMAD R4, R26, R7, RZ ;  /* 0x000000071a047224 */ /* 0x000fe200078e02ff */
[C---:B------:R-:W-:Y:S01]  /*52e0*/  ISETP.GE.AND P0, PT, R5.reuse, R2, PT ;  /* 0x000000020500720c */ /* 0x040fe20003f06270 */
[----:B------:R-:W-:Y:S03]  /*52f0*/  IMAD.HI.U32 R6, R5, R22, RZ ;  /* 0x0000001605067227 */ /* 0x000fe600078e00ff */
[----:B------:R-:W-:Y:S01]  /*5300*/  ISETP.GE.OR P0, PT, R3, R4, P0 ;  /* 0x000000040300720c */ /* 0x000fe20000706670 */
[----:B------:R-:W-:Y:S01]  /*5310*/  IMAD.MOV R4, RZ, RZ, -R3 ;  /* 0x000000ffff047224 */ /* 0x000fe200078e0a03 */
[-C--:B------:R-:W-:Y:S03]  /*5320*/  SHF.R.U32.HI R6, RZ, R23.reuse, R6 ;  /* 0x00000017ff067219 */ /* 0x080fe60000011606 */
[----:B------:R-:W-:Y:S01]  /*5330*/  IMAD R31, R28, R4, R31 ;  /* 0x000000041c1f7224 */ /* 0x000fe200078e021f */
[----:B------:R-:W-:Y:S05]  /*5340*/  SEL R15, R5, R6, !P2 ;  /* 0x00000006050f7207 */ /* 0x000fea0005000000 */
[----:B------:R-:W-:Y:S02]  /*5350*/  IMAD.MOV R6, RZ, RZ, -R15 ;  /* 0x000000ffff067224 */ /* 0x000fe400078e0a0f */
[C---:B------:R-:W-:Y:S04]  /*5360*/  @!P0 IMAD.HI.U32 R2, R3.reuse, R22, RZ ;  /* 0x0000001603028227 */ /* 0x040fe800078e00ff */
[----:B------:R-:W-:Y:S01]  /*5370*/  IMAD R6, R26, R6, R5 ;  /* 0x000000061a067224 */ /* 0x000fe200078e0205 */
[----:B------:R-:W-:Y:S04]  /*5380*/  @!P0 SHF.R.U32.HI R2, RZ, R23, R2 ;  /* 0x00000017ff028219 */ /* 0x000fe80000011602 */
[----:B------:R-:W-:Y:S02]  /*5390*/  @!P0 SEL R0, R3, R2, !P2 ;  /* 0x0000000203008207 */ /* 0x000fe40005000000 */
[----:B------:R-:W-:Y:S02]  /*53a0*/  IADD3 R2, PT, PT, -R5, RZ, RZ ;  /* 0x000000ff05027210 */ /* 0x000fe40007ffe1ff */
[----:B------:R-:W-:Y:S01]  /*53b0*/  @!P0 IADD3 R8, PT, PT, R15, -R0, RZ ;  /* 0x800000000f088210 */ /* 0x000fe20007ffe0ff */
[----:B------:R-:W-:Y:S02]  /*53c0*/  @!P0 IMAD R0, R7, R6, R0 ;  /* 0x0000000607008224 */ /* 0x000fe400078e0200 */
[----:B------:R-:W-:Y:S02]  /*53d0*/  IMAD R29, R24, R2, R29 ;  /* 0x00000002181d7224 */ /* 0x000fe400078e021d */
[----:B------:R-:W-:Y:S02]  /*53e0*/  @!P0 IMAD R5, R8, R26, R3 ;  /* 0x0000001a08058224 */ /* 0x000fe400078e0203 */
[----:B------:R-:W-:Y:S04]  /*53f0*/  @!P0 IMAD.MOV.U32 R3, RZ, RZ, R0 ;  /* 0x000000ffff038224 */ /* 0x000fe800078e0000 */
[----:B------:R-:W-:Y:S02]  /*5400*/  IMAD R31, R3, R28, R31 ;  /* 0x0000001c031f7224 */ /* 0x000fe400078e021f */
[----:B------:R-:W-:Y:S07]  /*5410*/  IMAD R29, R5, R24, R29 ;  /* 0x00000018051d7224 */ /* 0x000fee00078e021d */
.L_x_83:
[----:B-1----:R-:W-:Y:S01]  /*5420*/  @!P1 ISETP.NE.AND P0, PT, R10, 0x1, PT ;  /* 0x000000010a00980c */ /* 0x002fe20003f05270 */
[----:B------:R-:W-:Y:S01]  /*5430*/  @!P1 IMAD.HI.U32 R0, R31, R12, RZ ;  /* 0x0000000c1f009227 */ /* 0x000fe200078e00ff */
[----:B------:R-:W-:Y:S01]  /*5440*/  @!P1 ISETP.NE.AND P2, PT, R9, 0x1, PT ;  /* 0x000000010900980c */ /* 0x000fe20003f45270 */
[----:B------:R-:W-:Y:S01]  /*5450*/  ULOP3.LUT UP0, URZ, UR52, 0x3f0, URZ, 0xc0, !UPT ;  /* 0x000003f034ff7892 */ /* 0x000fe2000f80c0ff */
[----:B------:R-:W-:Y:S01]  /*5460*/  R2UR UR42, R21 ;  /* 0x00000000152a72ca */ /* 0x000fe200000e0000 */
[----:B------:R-:W-:Y:S01]  /*5470*/  @!P1 IMAD.HI.U32 R3, R29, R11, RZ ;  /* 0x0000000b1d039227 */ /* 0x000fe200078e00ff */
[----:B------:R-:W-:Y:S02]  /*5480*/  @!P1 SHF.R.U32.HI R0, RZ, R13, R0 ;  /* 0x0000000dff009219 */ /* 0x000fe40000011600 */
[----:B------:R-:W-:Y:S01]  /*5490*/  R2UR UR41, R20 ;  /* 0x00000000142972ca */ /* 0x000fe200000e0000 */
[----:B------:R-:W-:Y:S01]  /*54a0*/  VIADD R82, R82, 0x1 ;  /* 0x0000000152527836 */ /* 0x000fe20000000000 */
[----:B------:R-:W-:Y:S02]  /*54b0*/  @!P1 SHF.R.U32.HI R2, RZ, R14, R3 ;  /* 0x0000000eff029219 */ /* 0x000fe40000011603 */
[----:B------:R-:W-:Y:S02]  /*54c0*/  @!P1 SEL R3, R31, R0, !P2 ;  /* 0x000000001f039207 */ /* 0x000fe40005000000 */
[----:B------:R-:W-:Y:S02]  /*54d0*/  @!P1 SEL R2, R29, R2, !P0 ;  /* 0x000000021d029207 */ /* 0x000fe40004000000 */
[----:B------:R-:W-:Y:S01]  /*54e0*/  @P4 SHF.R.U32.HI R74, RZ, 0x10, R17 ;  /* 0x00000010ff4a4819 */ /* 0x000fe20000011611 */
[----:B------:R-:W-:Y:S02]  /*54f0*/  USHF.L.U32 UR42, UR42, 0x6, URZ ;  /* 0x000000062a2a7899 */ /* 0x000fe400080006ff */
[----:B------:R-:W-:Y:S02]  /*5500*/  @!P1 IMAD.IADD R0, R2, 0x1, -R3 ;  /* 0x0000000102009824 */ /* 0x000fe400078e0a03 */
[----:B------:R-:W-:Y:S01]  /*5510*/  @!P1 IMAD.IADD R2, R3, 0x1, -R2 ;  /* 0x0000000103029824 */ /* 0x000fe200078e0a02 */
[----:B------:R-:W-:Y:S01]  /*5520*/  USHF.L.U32 UR41, UR41, 0x6, URZ ;  /* 0x0000000629297899 */ /* 0x000fe200080006ff */
[----:B------:R-:W-:Y:S02]  /*5530*/  @!P1 IMAD R31, R0, R9, R31 ;  /* 0x00000009001f9224 */ /* 0x000fe400078e021f */
[----:B------:R-:W-:Y:S01]  /*5540*/  @!P1 IMAD R29, R2, R10, R29 ;  /* 0x0000000a021d9224 */ /* 0x000fe200078e021d */
[----:B------:R-:W-:Y:S08]  /*5550*/  BRA.U !UP0, `(.L_x_84) ;  /* 0x00000001087c7547 */ /* 0x000ff0000b800000 */
[----:B------:R-:W1:Y:S01]  /*5560*/  LDCU.64 UR8, c[0x4][0x80] ;  /* 0x01001000ff0877ac */ /* 0x000e620008000a00 */
[----:B------:R-:W-:Y:S01]  /*5570*/  MOV R2, 0x0 ;  /* 0x0000000000027802 */ /* 0x000fe20000000f00 */
[----:B------:R-:W-:Y:S02]  /*5580*/  HFMA2 R12, -RZ, RZ, 0, 5.9604644775390625e-08 ;  /* 0x00000001ff0c7431 */ /* 0x000fe400000001ff */
[----:B------:R-:W-:Y:S01]  /*5590*/  IMAD.MOV.U32 R8, RZ, RZ, 0x70 ;  /* 0x00000070ff087424 */ /* 0x000fe200078e00ff */
[----:B------:R2:W3:Y:S01]  /*55a0*/  LDC.64 R14, c[0x4][R2] ;  /* 0x01000000020e7b82 */ /* 0x0004e20000000a00 */
[----:B------:R-:W4:Y:S01]  /*55b0*/  LDCU.64 UR6, c[0x4][0x88] ;  /* 0x01001100ff0677ac */ /* 0x000f220008000a00 */
[----:B------:R-:W-:Y:S01]  /*55c0*/  IMAD.MOV.U32 R13, RZ, RZ, RZ ;  /* 0x000000ffff0d7224 */ /* 0x000fe200078e00ff */
[----:B------:R-:W2:Y:S01]  /*55d0*/  LDCU.64 UR4, c[0x4][0x8] ;  /* 0x01000100ff0477ac */ /* 0x000ea20008000a00 */
[----:B-1----:R-:W-:Y:S01]  /*55e0*/  MOV R5, UR9 ;  /* 0x0000000900057c02 */ /* 0x002fe20008000f00 */
[----:B------:R-:W-:Y:S01]  /*55f0*/  IMAD.U32 R4, RZ, RZ, UR8 ;  /* 0x00000008ff047e24 */ /* 0x000fe2000f8e00ff */
[----:B----4-:R-:W-:Y:S01]  /*5600*/  MOV R7, UR7 ;  /* 0x0000000700077c02 */ /* 0x010fe20008000f00 */
[----:B------:R-:W-:Y:S01]  /*5610*/  IMAD.U32 R6, RZ, RZ, UR6 ;  /* 0x00000006ff067e24 */ /* 0x000fe2000f8e00ff */
[----:B--2---:R-:W-:Y:S01]  /*5620*/  MOV R11, UR5 ;  /* 0x00000005000b7c02 */ /* 0x004fe20008000f00 */
[----:B------:R-:W-:Y:S02]  /*5630*/  IMAD.U32 R10, RZ, RZ, UR4 ;  /* 0x00000004ff0a7e24 */ /* 0x000fe4000f8e00ff */
[----:B------:R-:W-:Y:S07]  /*5640*/  LEPC R20, `(.L_x_85) ;  /* 0x000000001014794e */ /* 0x000fee0000000000 */
[----:B---3-5:R-:W-:Y:S05]  /*5650*/  CALL.ABS.NOINC R14 ;  /* 0x000000000e007343 */ /* 0x028fea0003c00000 */
.L_x_85:
[----:B------:R-:W1:Y:S01]  /*5660*/  LDCU.64 UR8, c[0x4][0x80] ;  /* 0x01001000ff0877ac */ /* 0x000e620008000a00 */
[----:B------:R-:W2:Y:S01]  /*5670*/  LDC.64 R2, c[0x4][R2] ;  /* 0x0100000002027b82 */ /* 0x000ea20000000a00 */
[----:B------:R-:W-:Y:S02]  /*5680*/  HFMA2 R12, -RZ, RZ, 0, 5.9604644775390625e-08 ;  /* 0x00000001ff0c7431 */ /* 0x000fe400000001ff */
[----:B------:R-:W-:Y:S02]  /*5690*/  IMAD.MOV.U32 R8, RZ, RZ, 0x70 ;  /* 0x00000070ff087424 */ /* 0x000fe400078e00ff */
[----:B------:R-:W-:Y:S01]  /*56a0*/  IMAD.MOV.U32 R13, RZ, RZ, RZ ;  /* 0x000000ffff0d7224 */ /* 0x000fe200078e00ff */
[----:B------:R-:W3:Y:S01]  /*56b0*/  LDCU.64 UR6, c[0x4][0x88] ;  /* 0x01001100ff0677ac */ /* 0x000ee20008000a00 */
[----:B------:R-:W4:Y:S01]  /*56c0*/  LDCU.64 UR4, c[0x4][0x8] ;  /* 0x01000100ff0477ac */ /* 0x000f220008000a00 */
[----:B-1----:R-:W-:Y:S02]  /*56d0*/  MOV R4, UR8 ;  /* 0x0000000800047c02 */ /* 0x002fe40008000f00 */
[----:B------:R-:W-:Y:S02]  /*56e0*/  MOV R5, UR9 ;  /* 0x0000000900057c02 */ /* 0x000fe40008000f00 */
[----:B---3--:R-:W-:Y:S01]  /*56f0*/  MOV R7, UR7 ;  /* 0x0000000700077c02 */ /* 0x008fe20008000f00 */
[----:B------:R-:W-:Y:S01]  /*5700*/  IMAD.U32 R6, RZ, RZ, UR6 ;  /* 0x00000006ff067e24 */ /* 0x000fe2000f8e00ff */
[----:B----4-:R-:W-:Y:S01]  /*5710*/  MOV R11, UR5 ;  /* 0x00000005000b7c02 */ /* 0x010fe20008000f00 */
[----:B------:R-:W-:Y:S02]  /*5720*/  IMAD.U32 R10, RZ, RZ, UR4 ;  /* 0x00000004ff0a7e24 */ /* 0x000fe4000f8e00ff */
[----:B------:R-:W-:Y:S07]  /*5730*/  LEPC R20, `(.L_x_84) ;  /* 0x000000001014794e */ /* 0x000fee0000000000 */
[----:B--2---:R-:W-:Y:S05]  /*5740*/  CALL.ABS.NOINC R2 ;  /* 0x0000000002007343 */ /* 0x004fea0003c00000 */
.L_x_84:
[----:B------:R-:W-:Y:S01]  /*5750*/  ISETP.NE.U32.AND P4, PT, R62, RZ, PT ;  /* 0x000000ff3e00720c */ /* 0x000fe20003f85070 */
[----:B------:R-:W-:Y:S01]  /*5760*/  UISETP.NE.AND UP2, UPT, UR53, URZ, UPT ;  /* 0x000000ff3500728c */ /* 0x000fe2000bf45270 */
[----:B------:R-:W-:Y:S01]  /*5770*/  ISETP.NE.U32.AND P2, PT, RZ, UR38, PT ;  /* 0x00000026ff007c0c */ /* 0x000fe2000bf45070 */
[----:B------:R-:W-:Y:S01]  /*5780*/  UISETP.NE.U32.AND UP1, UPT, UR44, URZ, UPT ;  /* 0x000000ff2c00728c */ /* 0x000fe2000bf25070 */
[----:B------:R-:W-:Y:S01]  /*5790*/  ISETP.NE.AND.EX P4, PT, R63, RZ, PT, P4 ;  /* 0x000000ff3f00720c */ /* 0x000fe20003f85340 */
[----:B------:R-:W-:Y:S01]  /*57a0*/  UPLOP3.LUT UP0, UPT, UPT, UPT, UPT, 0x40, 0x4 ;  /* 0x000000000004789c */ /* 0x000fe20003f0e870 */
[----:B------:R-:W-:Y:S01]  /*57b0*/  ISETP.NE.AND.EX P2, PT, RZ, UR39, PT, P2 ;  /* 0x00000027ff007c0c */ /* 0x000fe2000bf45320 */
[----:B------:R-:W-:Y:S01]  /*57c0*/  UISETP.NE.AND.EX UP1, UPT, UR45, URZ, UPT, UP1 ;  /* 0x000000ff2d00728c */ /* 0x000fe2000bf25310 */
[----:B------:R-:W-:Y:S04]  /*57d0*/  PLOP3.LUT P1, PT, PT, PT, UP2, 0x80, 0x8 ;  /* 0x000000000008781c */ /* 0x000fe80003f2f028 */
[----:B------:R-:W-:Y:S06]  /*57e0*/  @UP2 UPLOP3.LUT UP0, UPT, UPT, UPT, UP1, 0x80, 0x8 ;  /* 0x000000000008289c */ /* 0x000fec0003f0f010 */
[----:B------:R-:W-:Y:S01]  /*57f0*/  PLOP3.LUT P0, PT, PT, PT, UP0, 0x80, 0x8 ;  /* 0x000000000008781c */ /* 0x000fe20003f0f008 */
[----:B------:R-:W-:Y:S01]  /*5800*/  @!UPT UIADD3 URZ, UPT, UPT, URZ, URZ, URZ ;  /* 0x000000fffffff290 */ /* 0x000fe2000fffe0ff */
[----:B------:R-:W-:Y:S11]  /*5810*/  BRA.U !UP1, `(.L_x_86) ;  /* 0x0000000109387547 */ /* 0x000ff6000b800000 */
[----:B------:R-:W-:Y:S01]  /*5820*/  UISETP.NE.U32.AND UP0, UPT, UR38, URZ, UPT ;  /* 0x000000ff2600728c */ /* 0x000fe2000bf05070 */
[----:B------:R-:W-:Y:S02]  /*5830*/  HFMA2 R0, -RZ, RZ, 0, 5.9604644775390625e-08 ;  /* 0x00000001ff007431 */ /* 0x000fe400000001ff */
[----:B------:R-:W-:Y:S01]  /*5840*/  IMAD.MOV.U32 R67, RZ, RZ, 0x1 ;  /* 0x00000001ff437424 */ /* 0x000fe200078e00ff */
[----:B------:R-:W-:Y:S06]  /*5850*/  UISETP.NE.AND.EX UP0, UPT, UR39, URZ, UPT, UP0 ;  /* 0x000000ff2700728c */ /* 0x000fec000bf05300 */
[----:B------:R-:W-:Y:S05]  /*5860*/  PLOP3.LUT P3, PT, PT, PT, UP0, 0x80, 0x8 ;  /* 0x000000000008781c */ /* 0x000fea0003f6f008 */
[----:B------:R-:W1:Y:S01]  /*5870*/  @UP0 LDCU.64 UR6, c[0x0][0x888] ;  /* 0x00011100ff0607ac */ /* 0x000e620008000a00 */
[----:B------:R-:W-:Y:S07]  /*5880*/  @UP0 UIMAD UR4, UR36, UR44, URZ ;  /* 0x0000002c240402a4 */ /* 0x000fee000f8e02ff */
[----:B------:R-:W-:Y:S01]  /*5890*/  @!P3 PRMT R67, R0, 0x7610, R67 ;  /* 0x000076100043b816 */ /* 0x000fe20000000043 */
[----:B-1----:R-:W-:Y:S03]  /*58a0*/  @UP0 UIMAD.WIDE UR6, UR4, 0x4, UR6 ;  /* 0x00000004040608a5 */ /* 0x002fe6000f8e0206 */
[----:B------:R-:W1:Y:S03]  /*58b0*/  @!UP0 LDCU UR4, c[0x0][0x880] ;  /* 0x00011000ff0487ac */ /* 0x000e660008000800 */
[----:B------:R-:W-:Y:S01]  /*58c0*/  IMAD.U32 R2, RZ, RZ, UR6 ;  /* 0x00000006ff027e24 */ /* 0x000fe2000f8e00ff */
[----:B------:R-:W-:Y:S05]  /*58d0*/  MOV R3, UR7 ;  /* 0x0000000700037c02 */ /* 0x000fea0008000f00 */
[----:B-----5:R2:W5:Y:S02]  /*58e0*/  @P3 LDG.E R35, desc[UR46][R2.64] ;  /* 0x0000002e02233981 */ /* 0x020564000c1e1900 */
[----:B-12---:R-:W-:Y:S02]  /*58f0*/  @!P3 IMAD.U32 R35, RZ, RZ, UR4 ;  /* 0x00000004ff23be24 */ /* 0x006fe4000f8e00ff */
.L_x_86:
[----:B------:R-:W-:Y:S05]  /*5900*/  @!P4 BRA `(.L_x_87) ;  /* 0x000000000020c947 */ /* 0x000fea0003800000 */
[----:B------:R-:W-:Y:S04]  /*5910*/  ISETP.NE.U32.AND P3, PT, R60, RZ, PT ;  /* 0x000000ff3c00720c */ /* 0x000fe80003f65070 */
[----:B------:R-:W-:Y:S11]  /*5920*/  ISETP.NE.AND.EX P3, PT, R61, RZ, PT, P3 ;  /* 0x000000ff3d00720c */ /* 0x000ff60003f65330 */
[----:B------:R-:W-:Y:S02]  /*5930*/  @!UPT UIADD3 URZ, UPT, UPT, URZ, URZ, URZ ;  /* 0x000000fffffff290 */ /* 0x000fe4000fffe0ff */
[----:B------:R-:W1:Y:S01]  /*5940*/  @P3 LDC.64 R2, c[0x0][0x8a8] ;  /* 0x00022a00ff023b82 */ /* 0x000e620000000a00 */
[----:B------:R-:W-:Y:S04]  /*5950*/  @P3 IMAD R0, R62, UR36, RZ ;  /* 0x000000243e003c24 */ /* 0x000fe8000f8e02ff */
[----:B-1----:R-:W-:Y:S05]  /*5960*/  @P3 IMAD.WIDE R2, R0, 0x4, R2 ;  /* 0x0000000400023825 */ /* 0x002fea00078e0202 */
[----:B-----5:R1:W5:Y:S02]  /*5970*/  @P3 LDG.E R33, desc[UR46][R2.64] ;  /* 0x0000002e02213981 */ /* 0x020364000c1e1900 */
[----:B-1----:R-:W2:Y:S02]  /*5980*/  @!P3 LDC R33, c[0x0][0x8a0] ;  /* 0x00022800ff21bb82 */ /* 0x002ea40000000800 */
.L_x_87:
[----:B-----5:R-:W-:Y:S01]  /*5990*/  FSETP.NEU.AND P3, PT, R35, RZ, PT ;  /* 0x000000ff2300720b */ /* 0x020fe20003f6d000 */
[----:B------:R-:W-:Y:S01]  /*59a0*/  ULOP3.LUT UR4, UR51, 0x1, URZ, 0x3c, !UPT ;  /* 0x0000000133047892 */ /* 0x000fe2000f8e3cff */
[----:B------:R-:W-:Y:S01]  /*59b0*/  SEL R9, RZ, 0xffffffff, P2 ;  /* 0xffffffffff097807 */ /* 0x000fe20001000000 */
[----:B------:R-:W-:Y:S01]  /*59c0*/  BSSY B1, `(.L_x_88) ;  /* 0x000004d000017945 */ /* 0x000fe20003800000 */
[----:B------:R-:W-:Y:S01]  /*59d0*/  @P1 LOP3.LUT P2, RZ, R67, 0xff, RZ, 0xc0, !PT ;  /* 0x000000ff43ff1812 */ /* 0x000fe2000784c0ff */
[----:B------:R-:W-:Y:S01]  /*59e0*/  IMAD.MOV.U32 R87, RZ, RZ, 0x1 ;  /* 0x00000001ff577424 */ /* 0x000fe200078e00ff */
[----:B------:R-:W-:Y:S01]  /*59f0*/  @P1 SEL R2, RZ, 0xffffffff, P3 ;  /* 0xffffffffff021807 */ /* 0x000fe20001800000 */
[----:B------:R-:W-:Y:S01]  /*5a00*/  IMAD.U32 R42, RZ, RZ, UR4 ;  /* 0x00000004ff2a7e24 */ /* 0x000fe2000f8e00ff */
[----:B------:R-:W-:Y:S01]  /*5a10*/  LEA R84, R30, UR48, 0x3 ;  /* 0x000000301e547c11 */ /* 0x000fe2000f8e18ff */
[----:B------:R-:W-:Y:S01]  /*5a20*/  IMAD.U32 R43, RZ, RZ, UR56 ;  /* 0x00000038ff2b7e24 */ /* 0x000fe2000f8e00ff */
[----:B------:R-:W-:Y:S02]  /*5a30*/  @P0 SEL R2, R9, R2, !P2 ;  /* 0x0000000209020207 */ /* 0x000fe40005000000 */
[----:B------:R-:W-:Y:S02]  /*5a40*/  CS2R R46, SRZ ;  /* 0x00000000002e7805 */ /* 0x000fe4000001ff00 */
[----:B------:R-:W-:Y:S02]  /*5a50*/  SHF.L.U32 R7, R76, 0x1f, RZ ;  /* 0x0000001f4c077819 */ /* 0x000fe400000006ff */
[----:B------:R-:W-:Y:S02]  /*5a60*/  CS2R R44, SRZ ;  /* 0x00000000002c7805 */ /* 0x000fe4000001ff00 */
[----:B------:R-:W-:Y:S02]  /*5a70*/  @P1 LOP3.LUT R2, R2, 0x1, RZ, 0xc0, !PT ;  /* 0x0000000102021812 */ /* 0x000fe400078ec0ff */
[----:B------:R-:W-:Y:S02]  /*5a80*/  CS2R R50, SRZ ;  /* 0x0000000000327805 */ /* 0x000fe4000001ff00 */
[----:B------:R-:W-:Y:S02]  /*5a90*/  PLOP3.LUT P2, PT, PT, PT, UP1, 0x80, 0x8 ;  /* 0x000000000008781c */ /* 0x000fe40003f4f018 */
[----:B------:R-:W-:Y:S02]  /*5aa0*/  CS2R R48, SRZ ;  /* 0x0000000000307805 */ /* 0x000fe4000001ff00 */
[----:B------:R-:W-:Y:S01]  /*5ab0*/  ISETP.NE.U32.OR P5, PT, R2, 0x1, !P1 ;  /* 0x000000010200780c */ /* 0x000fe20004fa5470 */
[----:B------:R-:W-:Y:S01]  /*5ac0*/  IMAD.U32 R2, RZ, RZ, UR56 ;  /* 0x00000038ff027e24 */ /* 0x000fe2000f8e00ff */
[----:B------:R-:W-:Y:S02]  /*5ad0*/  LEA.HI R5, R30, R30, RZ, 0x1 ;  /* 0x0000001e1e057211 */ /* 0x000fe400078f08ff */
[----:B------:R-:W-:Y:S02]  /*5ae0*/  CS2R R54, SRZ ;  /* 0x0000000000367805 */ /* 0x000fe4000001ff00 */
[----:B------:R-:W-:Y:S02]  /*5af0*/  LOP3.LUT P4, R81, R67, 0xff, RZ, 0xc0, !PT ;  /* 0x000000ff43517812 */ /* 0x000fe4000788c0ff */
[----:B------:R-:W-:Y:S02]  /*5b00*/  CS2R R52, SRZ ;  /* 0x0000000000347805 */ /* 0x000fe4000001ff00 */
[----:B------:R-:W-:Y:S01]  /*5b10*/  LEA R0, R2, UR48, 0x3 ;  /* 0x0000003002007c11 */ /* 0x000fe2000f8e18ff */
[C---:B------:R-:W-:Y:S01]  /*5b20*/  IMAD.SHL.U32 R3, R5.reuse, 0x20, RZ ;  /* 0x0000002005037824 */ /* 0x040fe200078e00ff */
[----:B------:R-:W-:Y:S02]  /*5b30*/  SEL R2, RZ, 0xffffffff, P3 ;  /* 0xffffffffff027807 */ /* 0x000fe40001800000 */
[----:B------:R-:W-:Y:S02]  /*5b40*/  CS2R R58, SRZ ;  /* 0x00000000003a7805 */ /* 0x000fe4000001ff00 */
[----:B------:R-:W-:Y:S02]  /*5b50*/  LOP3.LUT R5, R5, 0xffe, RZ, 0xc0, !PT ;  /* 0x00000ffe05057812 */ /* 0x000fe400078ec0ff */
[----:B------:R-:W-:Y:S02]  /*5b60*/  CS2R R56, SRZ ;  /* 0x0000000000387805 */ /* 0x000fe4000001ff00 */
[----:B------:R-:W-:Y:S02]  /*5b70*/  @P2 SEL R2, R9, R2, !P4 ;  /* 0x0000000209022207 */ /* 0x000fe40006000000 */
[----:B------:R-:W-:Y:S01]  /*5b80*/  @P5 SHF.L.U32 R11, R42, 0x1f, RZ ;  /* 0x0000001f2a0b5819 */ /* 0x000fe200000006ff */
[----:B------:R-:W-:Y:S01]  /*5b90*/  IMAD.IADD R34, R30, 0x1, -R5 ;  /* 0x000000011e227824 */ /* 0x000fe200078e0a05 */
[----:B------:R-:W-:Y:S02]  /*5ba0*/  LOP3.LUT R3, R3, 0xffffffc0, RZ, 0xc0, !PT ;  /* 0xffffffc003037812 */ /* 0x000fe400078ec0ff */
[----:B------:R-:W1:Y:S01]  /*5bb0*/  @P5 SYNCS.PHASECHK.TRANS64.TRYWAIT P1, [R0+URZ+0x60], R11 ;  /* 0x0000600b000055a7 */ /* 0x000e6200080211ff */
[----:B------:R-:W-:Y:S02]  /*5bc0*/  LOP3.LUT R2, R2, 0x1, RZ, 0xc0, !PT ;  /* 0x0000000102027812 */ /* 0x000fe400078ec0ff */
[----:B------:R-:W-:Y:S01]  /*5bd0*/  IMAD.IADD R3, R32, 0x1, R3 ;  /* 0x0000000120037824 */ /* 0x000fe200078e0203 */
[----:B------:R-:W-:Y:S02]  /*5be0*/  P2R R83, PR, RZ, 0x20 ;  /* 0x00000020ff537803 */ /* 0x000fe40000000000 */
[----:B------:R-:W-:Y:S01]  /*5bf0*/  ISETP.NE.U32.AND P2, PT, R2, 0x1, PT ;  /* 0x000000010200780c */ /* 0x000fe20003f45070 */
[----:B------:R-:W-:Y:S03]  /*5c00*/  IMAD R34, R34, 0x100000, R3 ;  /* 0x0010000022227824 */ /* 0x000fe600078e0203 */
[----:B------:R-:W-:Y:S01]  /*5c10*/  P2R R88, PR, RZ, 0x4 ;  /* 0x00000004ff587803 */ /* 0x000fe20000000000 */
[----:B------:R3:W4:Y:S01]  /*5c20*/  SYNCS.PHASECHK.TRANS64.TRYWAIT P0, [R84+URZ+0xc0], R7 ;  /* 0x0000c007540075a7 */ /* 0x00072200080011ff */
[----:B-1----:R-:W-:Y:S01]  /*5c30*/  @P5 SEL R87, RZ, 0x1, !P1 ;  /* 0x00000001ff575807 */ /* 0x002fe20004800000 */
[----:B---3--:R-:W-:Y:S06]  /*5c40*/  @!P5 BRA `(.L_x_89) ;  /* 0x000000000090d947 */ /* 0x008fec0003800000 */
[----:B------:R-:W-:Y:S01]  /*5c50*/  HFMA2 R55, -RZ, RZ, 0, 0 ;  /* 0x00000000ff377431 */ /* 0x000fe200000001ff */
[----:B------:R-:W-:Y:S01]  /*5c60*/  ISETP.NE.AND P1, PT, R87, RZ, PT ;  /* 0x000000ff5700720c */ /* 0x000fe20003f25270 */
[----:B------:R-:W-:Y:S01]  /*5c70*/  IMAD.U32 R3, RZ, RZ, UR56 ;  /* 0x00000038ff037e24 */ /* 0x000fe2000f8e00ff */
[----:B------:R-:W-:Y:S11]  /*5c80*/  BSSY B0, `(.L_x_90) ;  /* 0x0000005000007945 */ /* 0x000ff60003800000 */
[----:B------:R-:W-:Y:S05]  /*5c90*/  @P1 BRA `(.L_x_91) ;  /* 0x00000000000c1947 */ /* 0x000fea0003800000 */
[----:B------:R-:W-:Y:S04]  /*5ca0*/  SHF.L.U32 R5, R42, 0x1f, RZ ;  /* 0x0000001f2a057819 */ /* 0x000fe800000006ff */
[----:B------:R-:W1:Y:S02]  /*5cb0*/  SYNCS.PHASECHK.TRANS64.TRYWAIT P1, [R0+URZ+0x60], R5 ;  /* 0x00006005000075a7 */ /* 0x000e6400080211ff */
[----:B-1----:R-:W-:Y:S05]  /*5cc0*/  @!P1 BRA `(.L_x_92) ;  /* 0x0000002000689947 */ /* 0x002fea0003800000 */
.L_x_91:
[----:B------:R-:W-:Y:S05]  /*5cd0*/  BSYNC B0 ;  /* 0x0000000000007941 */ /* 0x000fea0003800000 */
.L_x_90:
[----:B------:R-:W-:Y:S01]  /*5ce0*/  ISETP.NE.AND P1, PT, R88, RZ, PT ;  /* 0x000000ff5800720c */ /* 0x000fe20003f25270 */
[----:B------:R-:W-:Y:S01]  /*5cf0*/  IMAD.MOV.U32 R54, RZ, RZ, RZ ;  /* 0x000000ffff367224 */ /* 0x000fe200078e00ff */
[----:B------:R-:W-:Y:S02]  /*5d00*/  CS2R R52, SRZ ;  /* 0x0000000000347805 */ /* 0x000fe4000001ff00 */
[----:B------:R-:W-:Y:S02]  /*5d10*/  CS2R R58, SRZ ;  /* 0x00000000003a7805 */ /* 0x000fe4000001ff00 */
[----:B------:R-:W-:Y:S02]  /*5d20*/  CS2R R56, SRZ ;  /* 0x0000000000387805 */ /* 0x000fe4000001ff00 */
[----:B------:R-:W-:Y:S02]  /*5d30*/  CS2R R50, SRZ ;  /* 0x0000000000327805 */ /* 0x000fe4000001ff00 */
[----:B------:R-:W-:Y:S02]  /*5d40*/  CS2R R48, SRZ ;  /* 0x0000000000307805 */ /* 0x000fe4000001ff00 */
[----:B------:R-:W-:Y:S02]  /*5d50*/  CS2R R46, SRZ ;  /* 0x00000000002e7805 */ /* 0x000fe4000001ff00 */
[----:B------:R-:W-:Y:S01]  /*5d60*/  CS2R R44, SRZ ;  /* 0x00000000002c7805 */ /* 0x000fe2000001ff00 */
[----:B------:R-:W-:Y:S01]  /*5d70*/  @P1 IMAD R4, R3, 0x800, R72 ;  /* 0x0000080003041824 */ /* 0x000fe200078e0248 */
[----:B------:R-:W-:Y:S05]  /*5d80*/  @P1 WARPSYNC.ALL ;  /* 0x0000000000001948 */ /* 0x000fea0003800000 */
[----:B------:R-:W-:Y:S01]  /*5d90*/  @P1 LEA R4, R4, UR48, 0x2 ;  /* 0x0000003004041c11 */ /* 0x000fe2000f8e10ff */
[----:B------:R-:W-:Y:S04]  /*5da0*/  UIADD3 UR5, UPT, UPT, UR56, 0x1, URZ ;  /* 0x0000000138057890 */ /* 0x000fe8000fffe0ff */
[----:B------:R3:W2:Y:S01]  /*5db0*/  @P1 LDSM.16.M88.4 R56, [R4+0x400] ;  /* 0x000400000438183b */ /* 0x0006a20000000200 */
[----:B-1----:R-:W-:Y:S01]  /*5dc0*/  @P1 VIADD R0, R4, 0x400 ;  /* 0x0000040004001836 */ /* 0x002fe20000000000 */
[----:B------:R-:W-:Y:S01]  /*5dd0*/  UISETP.NE.AND UP0, UPT, UR5, 0x3, UPT ;  /* 0x000000030500788c */ /* 0x000fe2000bf05270 */
[C---:B------:R-:W-:Y:S02]  /*5de0*/  @P1 IMAD R2, R78.reuse, 0x4, R4 ;  /* 0x000000044e021824 */ /* 0x040fe400078e0204 */
[C---:B------:R-:W-:Y:S01]  /*5df0*/  @P1 IMAD R5, R77.reuse, 0x4, R0 ;  /* 0x000000044d051824 */ /* 0x040fe200078e0200 */
[----:B------:R-:W-:Y:S01]  /*5e00*/  USEL UR4, URZ, 0x1, UP0 ;  /* 0x00000001ff047887 */ /* 0x000fe20008000000 */
[----:B------:R-:W-:Y:S01]  /*5e10*/  @P1 IMAD R0, R77, 0x4, R4 ;  /* 0x000000044d001824 */ /* 0x000fe200078e0204 */
[----:B------:R3:W1:Y:S01]  /*5e20*/  @P1 LDSM.16.M88.4 R52, [R2+0x400] ;  /* 0x000400000234183b */ /* 0x0006620000000200 */
[----:B------:R-:W-:Y:S01]  /*5e30*/  @P1 IMAD R3, R78, 0x4, R5 ;  /* 0x000000044e031824 */ /* 0x000fe200078e0205 */
[----:B------:R-:W-:Y:S02]  /*5e40*/  USEL UR5, UR5, URZ, UP0 ;  /* 0x000000ff05057287 */ /* 0x000fe40008000000 */
[----:B------:R3:W1:Y:S01]  /*5e50*/  @P1 LDSM.16.M88.4 R48, [R0+0x400] ;  /* 0x000400000030183b */ /* 0x0006620000000200 */
[----:B------:R-:W-:Y:S03]  /*5e60*/  LOP3.LUT R42, R42, UR4, RZ, 0x3c, !PT ;  /* 0x000000042a2a7c12 */ /* 0x000fe6000f8e3cff */
[----:B------:R3:W1:Y:S01]  /*5e70*/  @P1 LDSM.16.M88.4 R44, [R3] ;  /* 0x00000000032c183b */ /* 0x0006620000000200 */
[----:B------:R-:W-:Y:S03]  /*5e80*/  IMAD.U32 R43, RZ, RZ, UR5 ;  /* 0x00000005ff2b7e24 */ /* 0x000fe6000f8e00ff */
.L_x_89:
[----:B------:R-:W-:Y:S05]  /*5e90*/  BSYNC B1 ;  /* 0x0000000000017941 */ /* 0x000fea0003800000 */
.L_x_88:
[----:B---3--:R-:W-:Y:S04]  /*5ea0*/  SHF.R.U32.HI R0, RZ, 0x15, R34 ;  /* 0x00000015ff007819 */ /* 0x008fe80000011622 */
[----:B------:R-:W-:Y:S01]  /*5eb0*/  LOP3.LUT P1, RZ, R0, 0x3, R73, 0x48, !PT ;  /* 0x0000000300ff7812 */ /* 0x000fe20007824849 */
[----:B------:R-:W-:Y:S01]  /*5ec0*/  @!UPT UIADD3 URZ, UPT, UPT, URZ, URZ, URZ ;  /* 0x000000fffffff290 */ /* 0x000fe2000fffe0ff */
[----:B----4-:R-:W-:Y:S11]  /*5ed0*/  @P0 BRA `(.L_x_93) ;  /* 0x0000000000080947 */ /* 0x010ff60003800000 */
[----:B------:R-:W3:Y:S02]  /*5ee0*/  SYNCS.PHASECHK.TRANS64.TRYWAIT P0, [R84+URZ+0xc0], R7 ;  /* 0x0000c007540075a7 */ /* 0x000ee400080011ff */
[----:B---3--:R-:W-:Y:S05]  /*5ef0*/  @!P0 BRA `(.L_x_94) ;  /* 0x0000001c00f08947 */ /* 0x008fea0003800000 */
.L_x_93:
[----:B------:R-:W-:Y:S05]  /*5f00*/  @!P1 BRA `(.L_x_95) ;  /* 0x0000000000409947 */ /* 0x000fea0003800000 */
[----:B------:R-:W4:Y:S01]  /*5f10*/  LDCU.64 UR8, c[0x4][0x70] ;  /* 0x01000e00ff0877ac */ /* 0x000f220008000a00 */
[----:B------:R-:W-:Y:S01]  /*5f20*/  MOV R3, 0x0 ;  /* 0x0000000000037802 */ /* 0x000fe20000000f00 */
[----:B------:R-:W-:Y:S02]  /*5f30*/  HFMA2 R12, -RZ, RZ, 0, 5.9604644775390625e-08 ;  /* 0x00000001ff0c7431 */ /* 0x000fe400000001ff */
[----:B------:R-:W-:Y:S02]  /*5f40*/  IMAD.MOV.U32 R8, RZ, RZ, 0x192 ;  /* 0x00000192ff087424 */ /* 0x000fe400078e00ff */
[----:B------:R-:W-:Y:S01]  /*5f50*/  IMAD.MOV.U32 R13, RZ, RZ, RZ ;  /* 0x000000ffff0d7224 */ /* 0x000fe200078e00ff */
[----:B------:R-:W3:Y:S01]  /*5f60*/  LDCU.64 UR6, c[0x4][0x78] ;  /* 0x01000f00ff0677ac */ /* 0x000ee20008000a00 */
[----:B------:R-:W1:Y:S01]  /*5f70*/  LDC.64 R2, c[0x4][R3] ;  /* 0x0100000003027b82 */ /* 0x000e620000000a00 */
[----:B------:R-:W5:Y:S01]  /*5f80*/  LDCU.64 UR4, c[0x4][0x10] ;  /* 0x01000200ff0477ac */ /* 0x000f620008000a00 */
[----:B----4-:R-:W-:Y:S01]  /*5f90*/  MOV R5, UR9 ;  /* 0x0000000900057c02 */ /* 0x010fe20008000f00 */
[----:B------:R-:W-:Y:S01]  /*5fa0*/  IMAD.U32 R4, RZ, RZ, UR8 ;  /* 0x00000008ff047e24 */ /* 0x000fe2000f8e00ff */
[----:B---3--:R-:W-:Y:S01]  /*5fb0*/  MOV R7, UR7 ;  /* 0x0000000700077c02 */ /* 0x008fe20008000f00 */
[----:B------:R-:W-:Y:S01]  /*5fc0*/  IMAD.U32 R6, RZ, RZ, UR6 ;  /* 0x00000006ff067e24 */ /* 0x000fe2000f8e00ff */
[----:B-----5:R-:W-:Y:S01]  /*5fd0*/  MOV R11, UR5 ;  /* 0x00000005000b7c02 */ /* 0x020fe20008000f00 */
[----:B------:R-:W-:Y:S02]  /*5fe0*/  IMAD.U32 R10, RZ, RZ, UR4 ;  /* 0x00000004ff0a7e24 */ /* 0x000fe4000f8e00ff */
[----:B------:R-:W-:Y:S07]  /*5ff0*/  LEPC R20, `(.L_x_95) ;  /* 0x000000001014794e */ /* 0x000fee0000000000 */
[----:B-12---:R-:W-:Y:S05]  /*6000*/  CALL.ABS.NOINC R2 ;  /* 0x0000000002007343 */ /* 0x006fea0003c00000 */
.L_x_95:
[----:B--2---:R-:W-:Y:S01]  /*6010*/  LOP3.LUT R20, R56, 0xffffe000, RZ, 0xc0, !PT ;  /* 0xffffe00038147812 */ /* 0x004fe200078ec0ff */
[----:B------:R-:W-:Y:S05]  /*6020*/  WARPSYNC.ALL ;  /* 0x0000000000007948 */ /* 0x000fea0003800000 */
[----:B------:R-:W-:Y:S01]  /*6030*/  R2UR UR4, R34 ;  /* 0x00000000220472ca */ /* 0x000fe200000e0000 */
[----:B------:R-:W-:Y:S01]  /*6040*/  IMAD.SHL.U32 R86, R78, 0x4, RZ ;  /* 0x000000044e567824 */ /* 0x000fe200078e00ff */
[----:B------:R-:W-:Y:S01]  /*6050*/  LOP3.LUT R21, R57, 0xffffe000, RZ, 0xc0, !PT ;  /* 0xffffe00039157812 */ /* 0x000fe200078ec0ff */
[----:B------:R-:W-:Y:S01]  /*6060*/  IMAD.U32 R85, RZ, RZ, UR56 ;  /* 0x00000038ff557e24 */ /* 0x000fe2000f8e00ff */
[----:B------:R-:W-:Y:S01]  /*6070*/  LOP3.LUT R40, R58, 0xffffe000, RZ, 0xc0, !PT ;  /* 0xffffe0003a287812 */ /* 0x000fe200078ec0ff */
[----:B------:R-:W-:Y:S01]  /*6080*/  BSSY.RECONVERGENT B0, `(.L_x_96) ;  /* 0x0000059000007945 */ /* 0x000fe20003800200 */
[----:B-1----:R-:W-:Y:S01]  /*6090*/  LOP3.LUT R41, R54, 0xffffe000, RZ, 0xc0, !PT ;  /* 0xffffe00036297812 */ /* 0x002fe200078ec0ff */
[----:B------:R-:W-:Y:S01]  /*60a0*/  IMAD R89, R85, 0x800, R72 ;  /* 0x0000080055597824 */ /* 0x000fe200078e0248 */
[----:B------:R-:W-:Y:S01]  /*60b0*/  ISETP.NE.AND P0, PT, R79, RZ, PT ;  /* 0x000000ff4f00720c */ /* 0x000fe20003f05270 */
[----:B------:R-:W-:Y:S03]  /*60c0*/  IMAD.SHL.U32 R85, R77, 0x4, RZ ;  /* 0x000000044d557824 */ /* 0x000fe600078e00ff */
[----:B------:R-:W-:Y:S01]  /*60d0*/  LEA R89, R89, UR48, 0x2 ;  /* 0x0000003059597c11 */ /* 0x000fe2000f8e10ff */
[----:B---3--:R-:W1:Y:S03]  /*60e0*/  LDTM.16dp128bit.x8 R4, tmem[UR4] ;  /* 0x00000004000479ee */ /* 0x008e660008180000 */
[C-C-:B------:R-:W-:Y:S02]  /*60f0*/  IADD3 R92, PT, PT, R86.reuse, 0x400, R89.reuse ;  /* 0x00000400565c7810 */ /* 0x140fe40007ffe059 */
[----:B------:R-:W-:Y:S05]  /*6100*/  IADD3 R91, PT, PT, R85, 0x400, R89 ;  /* 0x00000400555b7810 */ /* 0x000fea0007ffe059 */
[----:B------:R-:W-:Y:S02]  /*6110*/  IMAD.IADD R90, R86, 0x1, R91 ;  /* 0x00000001565a7824 */ /* 0x000fe400078e025b */
[C---:B-1----:R-:W-:Y:S01]  /*6120*/  FMUL R0, R33.reuse, R4 ;  /* 0x0000000421007220 */ /* 0x042fe20000400000 */
[C---:B------:R-:W-:Y:S01]  /*6130*/  FMUL R2, R33.reuse, R5 ;  /* 0x0000000521027220 */ /* 0x040fe20000400000 */
[C---:B------:R-:W-:Y:S01]  /*6140*/  FMUL R3, R33.reuse, R6 ;  /* 0x0000000621037220 */ /* 0x040fe20000400000 */
[----:B------:R-:W-:Y:S01]  /*6150*/  FMUL R7, R33, R7 ;  /* 0x0000000721077220 */ /* 0x000fe20000400000 */
[----:B------:R-:W-:Y:S01]  /*6160*/  FFMA R36, R35, R20, R0 ;  /* 0x0000001423247223 */ /* 0x000fe20000000000 */
[----:B------:R-:W-:Y:S01]  /*6170*/  LOP3.LUT R20, R59, 0xffffe000, RZ, 0xc0, !PT ;  /* 0xffffe0003b147812 */ /* 0x000fe200078ec0ff */
[C---:B------:R-:W-:Y:S01]  /*6180*/  FFMA R37, R35.reuse, R21, R2 ;  /* 0x0000001523257223 */ /* 0x040fe20000000002 */
[----:B------:R-:W-:Y:S01]  /*6190*/  LOP3.LUT R21, R52, 0xffffe000, RZ, 0xc0, !PT ;  /* 0xffffe00034157812 */ /* 0x000fe200078ec0ff */
[----:B------:R-:W-:Y:S01]  /*61a0*/  FFMA R38, R35, R40, R3 ;  /* 0x0000002823267223 */ /* 0x000fe20000000003 */
[----:B------:R-:W-:Y:S01]  /*61b0*/  LOP3.LUT R40, R53, 0xffffe000, RZ, 0xc0, !PT ;  /* 0xffffe00035287812 */ /* 0x000fe200078ec0ff */
[----:B------:R-:W-:Y:S01]  /*61c0*/  FMUL R4, R33, R8 ;  /* 0x0000000821047220 */ /* 0x000fe20000400000 */
[----:B------:R-:W-:Y:S01]  /*61d0*/  F2FP.TF32.F32.PACK_B R36, R36 ;  /* 0x00000024ff24723e */ /* 0x000fe200024050ff */
[----:B------:R-:W-:Y:S01]  /*61e0*/  FFMA R39, R35, R20, R7 ;  /* 0x0000001423277223 */ /* 0x000fe20000000007 */
[----:B------:R-:W-:Y:S01]  /*61f0*/  LOP3.LUT R20, R55, 0xffffe000, RZ, 0xc0, !PT ;  /* 0xffffe00037147812 */ /* 0x000fe200078ec0ff */
[C---:B------:R-:W-:Y:S01]  /*6200*/  FMUL R5, R33.reuse, R9 ;  /* 0x0000000921057220 */ /* 0x040fe20000400000 */
[----:B------:R-:W-:Y:S01]  /*6210*/  F2FP.TF32.F32.PACK_B R37, R37 ;  /* 0x00000025ff25723e */ /* 0x000fe200024050ff */
[C---:B------:R-:W-:Y:S01]  /*6220*/  FMUL R6, R33.reuse, R10 ;  /* 0x0000000a21067220 */ /* 0x040fe20000400000 */
[----:B------:R-:W-:Y:S01]  /*6230*/  F2FP.TF32.F32.PACK_B R38, R38 ;  /* 0x00000026ff26723e */ /* 0x000fe200024050ff */
[----:B------:R-:W-:Y:S01]  /*6240*/  FMUL R11, R33, R11 ;  /* 0x0000000b210b7220 */ /* 0x000fe20000400000 */
[----:B------:R-:W-:Y:S01]  /*6250*/  F2FP.TF32.F32.PACK_B R39, R39 ;  /* 0x00000027ff27723e */ /* 0x000fe200024050ff */
[C---:B------:R-:W-:Y:S01]  /*6260*/  FFMA R4, R35.reuse, R21, R4 ;  /* 0x0000001523047223 */ /* 0x040fe20000000004 */
[----:B------:R-:W-:Y:S01]  /*6270*/  LOP3.LUT R21, R48, 0xffffe000, RZ, 0xc0, !PT ;  /* 0xffffe00030157812 */ /* 0x000fe200078ec0ff */
[----:B------:R-:W-:Y:S01]  /*6280*/  FFMA R5, R35, R40, R5 ;  /* 0x0000002823057223 */ /* 0x000fe20000000005 */
[----:B------:R-:W-:Y:S01]  /*6290*/  LOP3.LUT R40, R51, 0xffffe000, RZ, 0xc0, !PT ;  /* 0xffffe00033287812 */ /* 0x000fe200078ec0ff */
[----:B------:R-:W-:Y:S01]  /*62a0*/  FFMA R6, R35, R41, R6 ;  /* 0x0000002923067223 */ /* 0x000fe20000000006 */
[----:B------:R-:W-:Y:S01]  /*62b0*/  LOP3.LUT R41, R50, 0xffffe000, RZ, 0xc0, !PT ;  /* 0xffffe00032297812 */ /* 0x000fe200078ec0ff */
[----:B------:R-:W-:Y:S01]  /*62c0*/  FMUL R8, R33, R12 ;  /* 0x0000000c21087220 */ /* 0x000fe20000400000 */
[----:B------:R-:W-:Y:S01]  /*62d0*/  F2FP.TF32.F32.PACK_B R4, R4 ;  /* 0x00000004ff04723e */ /* 0x000fe200024050ff */
[----:B------:R-:W-:Y:S01]  /*62e0*/  FFMA R7, R35, R20, R11 ;  /* 0x0000001423077223 */ /* 0x000fe2000000000b */
[----:B------:R-:W-:Y:S01]  /*62f0*/  LOP3.LUT R20, R49, 0xffffe000, RZ, 0xc0, !PT ;  /* 0xffffe00031147812 */ /* 0x000fe200078ec0ff */
[----:B------:R-:W-:Y:S01]  /*6300*/  FMUL R9, R33, R13 ;  /* 0x0000000d21097220 */ /* 0x000fe20000400000 */
[----:B------:R-:W-:Y:S01]  /*6310*/  F2FP.TF32.F32.PACK_B R5, R5 ;  /* 0x00000005ff05723e */ /* 0x000fe200024050ff */
[----:B------:R1:W-:Y:S01]  /*6320*/  STSM.16.M88.4 [R89+0x400], R36 ;  /* 0x0004002459007844 */ /* 0x0003e20000000200 */
[----:B------:R-:W-:Y:S01]  /*6330*/  F2FP.TF32.F32.PACK_B R6, R6 ;  /* 0x00000006ff06723e */ /* 0x000fe200024050ff */
[----:B------:R-:W-:Y:S01]  /*6340*/  FFMA R8, R35, R21, R8 ;  /* 0x0000001523087223 */ /* 0x000fe20000000008 */
[----:B------:R-:W-:Y:S01]  /*6350*/  LOP3.LUT R21, R44, 0xffffe000, RZ, 0xc0, !PT ;  /* 0xffffe0002c157812 */ /* 0x000fe200078ec0ff */
[C---:B------:R-:W-:Y:S01]  /*6360*/  FMUL R10, R33.reuse, R14 ;  /* 0x0000000e210a7220 */ /* 0x040fe20000400000 */
[C---:B------:R-:W-:Y:S01]  /*6370*/  FMUL R15, R33.reuse, R15 ;  /* 0x0000000f210f7220 */ /* 0x040fe20000400000 */
[----:B------:R-:W-:Y:S01]  /*6380*/  FMUL R12, R33, R16 ;  /* 0x00000010210c7220 */ /* 0x000fe20000400000 */
[C---:B------:R-:W-:Y:S01]  /*6390*/  FFMA R9, R35.reuse, R20, R9 ;  /* 0x0000001423097223 */ /* 0x040fe20000000009 */
[C---:B------:R-:W-:Y:S01]  /*63a0*/  FFMA R10, R35.reuse, R41, R10 ;  /* 0x00000029230a7223 */ /* 0x040fe2000000000a */
[C---:B------:R-:W-:Y:S01]  /*63b0*/  FFMA R11, R35.reuse, R40, R15 ;  /* 0x00000028230b7223 */ /* 0x040fe2000000000f */
[----:B------:R-:W-:Y:S01]  /*63c0*/  FFMA R12, R35, R21, R12 ;  /* 0x00000015230c7223 */ /* 0x000fe2000000000c */
[----:B------:R-:W-:Y:S01]  /*63d0*/  LOP3.LUT R20, R45, 0xffffe000, RZ, 0xc0, !PT ;  /* 0xffffe0002d147812 */ /* 0x000fe200078ec0ff */
[C---:B------:R-:W-:Y:S01]  /*63e0*/  FMUL R13, R33.reuse, R17 ;  /* 0x00000011210d7220 */ /* 0x040fe20000400000 */
[----:B------:R-:W-:Y:S01]  /*63f0*/  LOP3.LUT R21, R46, 0xffffe000, RZ, 0xc0, !PT ;  /* 0xffffe0002e157812 */ /* 0x000fe200078ec0ff */
[----:B------:R-:W-:Y:S01]  /*6400*/  FMUL R14, R33, R18 ;  /* 0x00000012210e7220 */ /* 0x000fe20000400000 */
[----:B------:R-:W-:Y:S01]  /*6410*/  LOP3.LUT R40, R47, 0xffffe000, RZ, 0xc0, !PT ;  /* 0xffffe0002f287812 */ /* 0x000fe200078ec0ff */
[----:B------:R-:W-:Y:S01]  /*6420*/  FMUL R19, R33, R19 ;  /* 0x0000001321137220 */ /* 0x000fe20000400000 */
[----:B------:R-:W-:Y:S01]  /*6430*/  F2FP.TF32.F32.PACK_B R7, R7 ;  /* 0x00000007ff07723e */ /* 0x000fe200024050ff */
[C---:B------:R-:W-:Y:S01]  /*6440*/  FFMA R13, R35.reuse, R20, R13 ;  /* 0x00000014230d7223 */ /* 0x040fe2000000000d */
[C---:B------:R-:W-:Y:S01]  /*6450*/  FFMA R14, R35.reuse, R21, R14 ;  /* 0x00000015230e7223 */ /* 0x040fe2000000000e */
[----:B------:R-:W-:Y:S01]  /*6460*/  FFMA R15, R35, R40, R19 ;  /* 0x00000028230f7223 */ /* 0x000fe20000000013 */
[----:B------:R-:W-:Y:S01]  /*6470*/  F2FP.TF32.F32.PACK_B R8, R8 ;  /* 0x00000008ff08723e */ /* 0x000fe200024050ff */
[----:B------:R1:W-:Y:S01]  /*6480*/  STSM.16.M88.4 [R92], R4 ;  /* 0x000000045c007844 */ /* 0x0003e20000000200 */
[----:B------:R-:W-:Y:S02]  /*6490*/  F2FP.TF32.F32.PACK_B R9, R9 ;  /* 0x00000009ff09723e */ /* 0x000fe400024050ff */
[----:B------:R-:W-:Y:S02]  /*64a0*/  F2FP.TF32.F32.PACK_B R10, R10 ;  /* 0x0000000aff0a723e */ /* 0x000fe400024050ff */
[----:B------:R-:W-:Y:S02]  /*64b0*/  F2FP.TF32.F32.PACK_B R11, R11 ;  /* 0x0000000bff0b723e */ /* 0x000fe400024050ff */
[----:B------:R-:W-:Y:S02]  /*64c0*/  F2FP.TF32.F32.PACK_B R12, R12 ;  /* 0x0000000cff0c723e */ /* 0x000fe400024050ff */
[----:B------:R-:W-:Y:S01]  /*64d0*/  F2FP.TF32.F32.PACK_B R13, R13 ;  /* 0x0000000dff0d723e */ /* 0x000fe200024050ff */
[----:B------:R1:W-:Y:S01]  /*64e0*/  STSM.16.M88.4 [R91], R8 ;  /* 0x000000085b007844 */ /* 0x0003e20000000200 */
[----:B------:R-:W-:Y:S02]  /*64f0*/  F2FP.TF32.F32.PACK_B R14, R14 ;  /* 0x0000000eff0e723e */ /* 0x000fe400024050ff */
[----:B------:R-:W-:Y:S05]  /*6500*/  F2FP.TF32.F32.PACK_B R15, R15 ;  /* 0x0000000fff0f723e */ /* 0x000fea00024050ff */
[----:B------:R1:W-:Y:S01]  /*6510*/  STSM.16.M88.4 [R90], R12 ;  /* 0x0000000c5a007844 */ /* 0x0003e20000000200 */
[----:B------:R-:W-:Y:S01]  /*6520*/  @!PT LDS RZ, [RZ] ;  /* 0x00000000fffff984 */ /* 0x000fe20000000800 */
[----:B------:R-:W-:Y:S01]  /*6530*/  @!PT LDS RZ, [RZ] ;  /* 0x00000000fffff984 */ /* 0x000fe20000000800 */
[----:B------:R-:W-:Y:S01]  /*6540*/  @!PT LDS RZ, [RZ] ;  /* 0x00000000fffff984 */ /* 0x000fe20000000800 */
[----:B------:R-:W-:Y:S01]  /*6550*/  @!PT LDS RZ, [RZ] ;  /* 0x00000000fffff984 */ /* 0x000fe20000000800 */
[----:B------:R2:W-:Y:S07]  /*6560*/  MEMBAR.ALL.CTA ;  /* 0x0000000000007992 */ /* 0x0005ee0000008000 */
[----:B--2---:R-:W2:Y:S02]  /*6570*/  FENCE.VIEW.ASYNC.S ;  /* 0x00000000000073c6 */ /* 0x004ea40000000000 */
[----:B--2---:R-:W-:Y:S06]  /*6580*/  BAR.SYNC.DEFER_BLOCKING 0x1, 0x80 ;  /* 0x0042000000007b1d */ /* 0x004fec0000010000 */
[----:B------:R-:W-:Y:S05]  /*6590*/  @P0 BRA `(.L_x_97) ;  /* 0x00000000001c0947 */ /* 0x000fea0003800000 */
[----:B------:R-:W-:Y:S02]  /*65a0*/  UIADD3 UR6, UP0, UPT, UR54, 0x680, URZ ;  /* 0x0000068036067890 */ /* 0x000fe4000ff1e0ff */
[----:B------:R-:W-:Y:S02]  /*65b0*/  ULEA UR4, UR56, UR48, 0xd ;  /* 0x0000003038047291 */ /* 0x000fe4000f8e68ff */
[----:B------:R-:W-:Y:S02]  /*65c0*/  UIADD3.X UR7, UPT, UPT, URZ, UR55, URZ, UP0, !UPT ;  /* 0x00000037ff077290 */ /* 0x000fe400087fe4ff */
[----:B------:R-:W-:Y:S01]  /*65d0*/  UIADD3 UR40, UPT, UPT, UR4, 0x400, URZ ;  /* 0x0000040004287890 */ /* 0x000fe2000fffe0ff */
[----:B------:R-:W-:Y:S08]  /*65e0*/  UMOV UR43, UR36 ;  /* 0x00000024002b7c82 */ /* 0x000ff00008000000 */
[----:B------:R2:W-:Y:S02]  /*65f0*/  UTMASTG.3D [UR40], [UR6] ;  /* 0x00000028060073b5 */ /* 0x0005e40008010000 */
[----:B--2---:R0:W-:Y:S02]  /*6600*/  UTMACMDFLUSH ;  /* 0x00000000000079b7 */ /* 0x0041e40000000000 */
.L_x_97:
[----:B------:R-:W-:Y:S05]  /*6610*/  BSYNC.RECONVERGENT B0 ;  /* 0x0000000000007941 */ /* 0x000fea0003800200 */
.L_x_96:
[----:B------:R-:W-:Y:S01]  /*6620*/  UIADD3 UR40, UPT, UPT, UR56, 0x1, URZ ;  /* 0x0000000138287890 */ /* 0x000fe2000fffe0ff */
[----:B------:R-:W-:Y:S03]  /*6630*/  BSSY.RECONVERGENT B0, `(.L_x_98) ;  /* 0x0000005000007945 */ /* 0x000fe60003800200 */
[----:B------:R-:W-:Y:S04]  /*6640*/  UISETP.NE.AND UP0, UPT, UR40, 0x3, UPT ;  /* 0x000000032800788c */ /* 0x000fe8000bf05270 */
[----:B------:R-:W-:Y:S01]  /*6650*/  USEL UR43, UR40, URZ, UP0 ;  /* 0x000000ff282b7287 */ /* 0x000fe20008000000 */
[----:B------:R-:W-:Y:S11]  /*6660*/  @P0 BRA `(.L_x_99) ;  /* 0x0000000000040947 */ /* 0x000ff60003800000 */
[----:B------:R-:W-:Y:S04]  /*6670*/  DEPBAR.LE SB0, 0x1 ;  /* 0x000080400000791a */ /* 0x000fe80000000000 */
.L_x_99:
[----:B------:R-:W-:Y:S05]  /*6680*/  BSYNC.RECONVERGENT B0 ;  /* 0x0000000000007941 */ /* 0x000fea0003800200 */
.L_x_98:
[----:B------:R-:W-:Y:S01]  /*6690*/  BAR.SYNC.DEFER_BLOCKING 0x1, 0x80 ;  /* 0x0042000000007b1d */ /* 0x000fe20000010000 */
[----:B------:R-:W-:Y:S01]  /*66a0*/  ISETP.NE.AND P1, PT, R83, RZ, PT ;  /* 0x000000ff5300720c */ /* 0x000fe20003f25270 */
[----:B------:R-:W-:Y:S01]  /*66b0*/  UISETP.NE.AND UP0, UPT, UR50, URZ, UPT ;  /* 0x000000ff3200728c */ /* 0x000fe2000bf05270 */
[----:B------:R-:W-:Y:S11]  /*66c0*/  LEA R2, R43, UR48, 0x3 ;  /* 0x000000302b027c11 */ /* 0x000ff6000f8e18ff */
[----:B------:R-:W-:Y:S01]  /*66d0*/  @P1 SHF.L.U32 R3, R42, 0x1f, RZ ;  /* 0x0000001f2a031819 */ /* 0x000fe200000006ff */
[----:B------:R-:W-:Y:S06]  /*66e0*/  BRA.U !UP0, `(.L_x_100) ;  /* 0x0000000108247547 */ /* 0x000fec000b800000 */
[----:B-1----:R-:W-:Y:S01]  /*66f0*/  IMAD.U32 R5, RZ, RZ, UR49 ;  /* 0x00000031ff057e24 */ /* 0x002fe2000f8e00ff */
[----:B------:R-:W-:Y:S01]  /*6700*/  MOV R0, UR37 ;  /* 0x0000002500007c02 */ /* 0x000fe20008000f00 */
[----:B------:R-:W-:Y:S03]  /*6710*/  UIADD3 UR49, UPT, UPT, UR49, 0x1, URZ ;  /* 0x0000000131317890 */ /* 0x000fe6000fffe0ff */
[----:B------:R-:W-:Y:S01]  /*6720*/  @P1 LEA R5, R5, UR48, 0x3 ;  /* 0x0000003005051c11 */ /* 0x000fe2000f8e18ff */
[----:B------:R-:W-:Y:S04]  /*6730*/  UISETP.NE.AND UP0, UPT, UR49, 0x3, UPT ;  /* 0x000000033100788c */ /* 0x000fe8000bf05270 */
[----:B------:R-:W-:Y:S01]  /*6740*/  @P1 VIADD R5, R5, 0x78 ;  /* 0x0000007805051836 */ /* 0x000fe20000000000 */
[----:B------:R-:W-:Y:S04]  /*6750*/  USEL UR49, UR49, URZ, UP0 ;  /* 0x000000ff31317287 */ /* 0x000fe80008000000 */
[----:B------:R-:W-:Y:S04]  /*6760*/  @P1 PRMT R0, R0, 0x654, R5 ;  /* 0x0000065400001816 */ /* 0x000fe80000000005 */
[----:B------:R2:W-:Y:S04]  /*6770*/  @P1 SYNCS.ARRIVE.TRANS64.RED.A1T0 RZ, [R0+URZ], RZ ;  /* 0x000000ff00ff19a7 */ /* 0x0005e800081004ff */
.L_x_100:
[----:B------:R-:W3:Y:S01]  /*6780*/  @P1 SYNCS.PHASECHK.TRANS64.TRYWAIT P0, [R2+URZ+0x60], R3 ;  /* 0x00006003020015a7 */ /* 0x000ee200080011ff */
[----:B------:R-:W-:Y:S01]  /*6790*/  BSSY B1, `(.L_x_101) ;  /* 0x0000017000017945 */ /* 0x000fe20003800000 */
[----:B---3--:R-:W-:Y:S03]  /*67a0*/  @P1 SEL R87, RZ, 0x1, !P0 ;  /* 0x00000001ff571807 */ /* 0x008fe60004000000 */
[----:B------:R-:W-:Y:S05]  /*67b0*/  @!P1 BRA `(.L_x_102) ;  /* 0x0000000000509947 */ /* 0x000fea0003800000 */
[----:B------:R-:W-:Y:S01]  /*67c0*/  ISETP.NE.AND P1, PT, R88, RZ, PT ;  /* 0x000000ff5800720c */ /* 0x000fe20003f25270 */
[----:B------:R-:W-:Y:S01]  /*67d0*/  BSSY B0, `(.L_x_103) ;  /* 0x000000a000007945 */ /* 0x000fe20003800000 */
[----:B------:R-:W-:Y:S11]  /*67e0*/  ISETP.NE.AND P0, PT, R87, RZ, PT ;  /* 0x000000ff5700720c */ /* 0x000ff60003f05270 */
[----:B-1----:R-:W-:Y:S05]  /*67f0*/  @P1 IMAD R4, R43, 0x800, R72 ;  /* 0x000008002b041824 */ /* 0x002fea00078e0248 */
[----:B------:R-:W-:Y:S05]  /*6800*/  @P1 LEA R4, R4, UR48, 0x2 ;  /* 0x0000003004041c11 */ /* 0x000fea000f8e10ff */
[--C-:B------:R-:W-:Y:S02]  /*6810*/  @P1 IMAD.IADD R3, R85, 0x1, R4.reuse ;  /* 0x0000000155031824 */ /* 0x100fe400078e0204 */
[----:B--2---:R-:W-:Y:S01]  /*6820*/  @P1 IMAD.IADD R0, R86, 0x1, R4 ;  /* 0x0000000156001824 */ /* 0x004fe200078e0204 */
[----:B------:R-:W-:Y:S06]  /*6830*/  @P0 BRA `(.L_x_104) ;  /* 0x00000000000c0947 */ /* 0x000fec0003800000 */
[----:B------:R-:W-:Y:S04]  /*6840*/  SHF.L.U32 R5, R42, 0x1f, RZ ;  /* 0x0000001f2a057819 */ /* 0x000fe800000006ff */
[----:B------:R-:W1:Y:S02]  /*6850*/  SYNCS.PHASECHK.TRANS64.TRYWAIT P0, [R2+URZ+0x60], R5 ;  /* 0x00006005020075a7 */ /* 0x000e6400080011ff */
[----:B-1----:R-:W-:Y:S05]  /*6860*/  @!P0 BRA `(.L_x_105) ;  /* 0x0000001400a88947 */ /* 0x002fea0003800000 */
.L_x_104:
[----:B------:R-:W-:Y:S05]  /*6870*/  BSYNC B0 ;  /* 0x0000000000007941 */ /* 0x000fea0003800000 */
.L_x_103:
[----:B------:R-:W-:Y:S11]  /*6880*/  ISETP.NE.AND P0, PT, R88, RZ, PT ;  /* 0x000000ff5800720c */ /* 0x000ff60003f05270 */
[----:B------:R-:W-:Y:S02]  /*6890*/  @!UPT UIADD3 URZ, UPT, UPT, URZ, URZ, URZ ;  /* 0x000000fffffff290 */ /* 0x000fe4000fffe0ff */
[----:B-1----:R-:W-:Y:S01]  /*68a0*/  @P0 IADD3 R2, PT, PT, R86, R3, RZ ;  /* 0x0000000356020210 */ /* 0x002fe20007ffe0ff */
[----:B------:R-:W-:Y:S05]  /*68b0*/  @P0 WARPSYNC.ALL ;  /* 0x0000000000000948 */ /* 0x000fea0003800000 */
[----:B------:R3:W4:Y:S04]  /*68c0*/  @P0 LDSM.16.M88.4 R56, [R4+0x400] ;  /* 0x000400000438083b */ /* 0x0007280000000200 */
[----:B------:R3:W1:Y:S04]  /*68d0*/  @P0 LDSM.16.M88.4 R52, [R0+0x400] ;  /* 0x000400000034083b */ /* 0x0006680000000200 */
[----:B------:R3:W2:Y:S04]  /*68e0*/  @P0 LDSM.16.M88.4 R48, [R3+0x400] ;  /* 0x000400000330083b */ /* 0x0006a80000000200 */
[----:B------:R3:W1:Y:S02]  /*68f0*/  @P0 LDSM.16.M88.4 R44, [R2+0x400] ;  /* 0x00040000022c083b */ /* 0x0006640000000200 */
.L_x_102:
[----:B------:R-:W-:Y:S05]  /*6900*/  BSYNC B1 ;  /* 0x0000000000017941 */ /* 0x000fea0003800000 */
.L_x_101:
[----:B--23--:R-:W-:Y:S05]  /*6910*/  VIADD R0, R34, 0x20 ;  /* 0x0000002022007836 */ /* 0x00cfea0000000000 */
[----:B------:R-:W-:Y:S04]  /*6920*/  SHF.R.U32.HI R0, RZ, 0x15, R0 ;  /* 0x00000015ff007819 */ /* 0x000fe80000011600 */
[----:B------:R-:W-:Y:S11]  /*6930*/  LOP3.LUT P0, RZ, R0, 0x3, R73, 0x48, !PT ;  /* 0x0000000300ff7812 */ /* 0x000ff60007804849 */
[----:B------:R-:W-:Y:S02]  /*6940*/  @!UPT UIADD3 URZ, UPT, UPT, URZ, URZ, URZ ;  /* 0x000000fffffff290 */ /* 0x000fe4000fffe0ff */
[----:B------:R-:W-:Y:S05]  /*6950*/  @!P0 BRA `(.L_x_106) ;  /* 0x0000000000408947 */ /* 0x000fea0003800000 */
[----:B------:R-:W2:Y:S01]  /*6960*/  LDCU.64 UR8, c[0x4][0x70] ;  /* 0x01000e00ff0877ac */ /* 0x000ea20008000a00 */
[----:B------:R-:W-:Y:S01]  /*6970*/  MOV R3, 0x0 ;  /* 0x0000000000037802 */ /* 0x000fe20000000f00 */
[----:B-1----:R-:W-:Y:S02]  /*6980*/  HFMA2 R12, -RZ, RZ, 0, 5.9604644775390625e-08 ;  /* 0x00000001ff0c7431 */ /* 0x002fe400000001ff */
[----:B------:R-:W-:Y:S02]  /*6990*/  IMAD.MOV.U32 R8, RZ, RZ, 0x192 ;  /* 0x00000192ff087424 */ /* 0x000fe400078e00ff */
[----:B------:R-:W-:Y:S01]  /*69a0*/  IMAD.MOV.U32 R13, RZ, RZ, RZ ;  /* 0x000000ffff0d7224 */ /* 0x000fe200078e00ff */
[----:B------:R-:W1:Y:S01]  /*69b0*/  LDCU.64 UR6, c[0x4][0x78] ;  /* 0x01000f00ff0677ac */ /* 0x000e620008000a00 */
[----:B------:R-:W3:Y:S01]  /*69c0*/  LDC.64 R2, c[0x4][R3] ;  /* 0x0100000003027b82 */ /* 0x000ee20000000a00 */
[----:B------:R-:W5:Y:S01]  /*69d0*/  LDCU.64 UR4, c[0x4][0x10] ;  /* 0x01000200ff0477ac */ /* 0x000f620008000a00 */
[----:B--2---:R-:W-:Y:S01]  /*69e0*/  MOV R5, UR9 ;  /* 0x0000000900057c02 */ /* 0x004fe20008000f00 */
[----:B------:R-:W-:Y:S01]  /*69f0*/  IMAD.U32 R4, RZ, RZ, UR8 ;  /* 0x00000008ff047e24 */ /* 0x000fe2000f8e00ff */
[----:B-1----:R-:W-:Y:S01]  /*6a00*/  MOV R7, UR7 ;  /* 0x0000000700077c02 */ /* 0x002fe20008000f00 */
[----:B------:R-:W-:Y:S01]  /*6a10*/  IMAD.U32 R6, RZ, RZ, UR6 ;  /* 0x00000006ff067e24 */ /* 0x000fe2000f8e00ff */
[----:B-----5:R-:W-:Y:S01]  /*6a20*/  MOV R11, UR5 ;  /* 0x00000005000b7c02 */ /* 0x020fe20008000f00 */
[----:B------:R-:W-:Y:S02]  /*6a30*/  IMAD.U32 R10, RZ, RZ, UR4 ;  /* 0x00000004ff0a7e24 */ /* 0x000fe4000f8e00ff */
[----:B------:R-:W-:Y:S07]  /*6a40*/  LEPC R20, `(.L_x_106) ;  /* 0x000000001014794e */ /* 0x000fee0000000000 */
[----:B---34-:R-:W-:Y:S05]  /*6a50*/  CALL.ABS.NOINC R2 ;  /* 0x0000000002007343 */ /* 0x018fea0003c00000 */
.L_x_106:
[----:B------:R-:W-:Y:S01]  /*6a60*/  ISETP.NE.AND P0, PT, R79, RZ, PT ;  /* 0x000000ff4f00720c */ /* 0x000fe20003f05270 */
[----:B------:R-:W-:Y:S05]  /*6a70*/  WARPSYNC.ALL ;  /* 0x0000000000007948 */ /* 0x000fea0003800000 */
[----:B------:R-:W-:Y:S01]  /*6a80*/  R2UR UR4, R34 ;  /* 0x00000000220472ca */ /* 0x000fe200000e0000 */
[----:B------:R-:W-:Y:S01]  /*6a90*/  IMAD.U32 R87, RZ, RZ, UR43 ;  /* 0x0000002bff577e24 */ /* 0x000fe2000f8e00ff */
[----:B------:R-:W-:Y:S01]  /*6aa0*/  R2UR UR5, R84 ;  /* 0x00000000540572ca */ /* 0x000fe200000e0000 */
[----:B------:R-:W-:Y:S01]  /*6ab0*/  BSSY.RECONVERGENT B0, `(.L_x_107) ;  /* 0x0000060000007945 */ /* 0x000fe20003800200 */
[----:B----4-:R-:W-:Y:S01]  /*6ac0*/  LOP3.LUT R0, R56, 0xffffe000, RZ, 0xc0, !PT ;  /* 0xffffe00038007812 */ /* 0x010fe200078ec0ff */
[----:B------:R-:W-:Y:S01]  /*6ad0*/  IMAD R87, R87, 0x800, R72 ;  /* 0x0000080057577824 */ /* 0x000fe200078e0248 */
[----:B------:R-:W-:Y:S02]  /*6ae0*/  LOP3.LUT R2, R57, 0xffffe000, RZ, 0xc0, !PT ;  /* 0xffffe00039027812 */ /* 0x000fe400078ec0ff */
[----:B------:R-:W-:Y:S02]  /*6af0*/  LOP3.LUT R3, R58, 0xffffe000, RZ, 0xc0, !PT ;  /* 0xffffe0003a037812 */ /* 0x000fe400078ec0ff */
[----:B------:R-:W-:Y:S02]  /*6b00*/  LOP3.LUT R20, R59, 0xffffe000, RZ, 0xc0, !PT ;  /* 0xffffe0003b147812 */ /* 0x000fe400078ec0ff */
[----:B-1----:R-:W-:Y:S01]  /*6b10*/  LOP3.LUT R21, R52, 0xffffe000, RZ, 0xc0, !PT ;  /* 0xffffe00034157812 */ /* 0x002fe200078ec0ff */
[----:B------:R-:W1:Y:S01]  /*6b20*/  LDTM.16dp128bit.x8 R4, tmem[UR4+0x20] ;  /* 0x00002004000479ee */ /* 0x000e620008180000 */
[----:B------:R-:W-:Y:S01]  /*6b30*/  LOP3.LUT R36, R53, 0xffffe000, RZ, 0xc0, !PT ;  /* 0xffffe00035247812 */ /* 0x000fe200078ec0ff */
[----:B------:R-:W-:Y:S01]  /*6b40*/  UIADD3 UR5, UPT, UPT, UR5, 0xe0, URZ ;  /* 0x000000e005057890 */ /* 0x000fe2000fffe0ff */
[----:B------:R-:W-:Y:S01]  /*6b50*/  LOP3.LUT R37, R54, 0xffffe000, RZ, 0xc0, !PT ;  /* 0xffffe00036257812 */ /* 0x000fe200078ec0ff */
[----:B------:R-:W-:Y:S01]  /*6b60*/  NOP ;  /* 0x0000000000007918 */ /* 0x000fe20000000000 */
[----:B------:R-:W-:Y:S01]  /*6b70*/  LOP3.LUT R38, R55, 0xffffe000, RZ, 0xc0, !PT ;  /* 0xffffe00037267812 */ /* 0x000fe200078ec0ff */
[----:B------:R-:W-:Y:S01]  /*6b80*/  UPRMT UR5, UR37, 0x654, UR5 ;  /* 0x0000065425057896 */ /* 0x000fe20008000005 */
[----:B------:R-:W-:Y:S02]  /*6b90*/  LOP3.LUT R39, R48, 0xffffe000, RZ, 0xc0, !PT ;  /* 0xffffe00030277812 */ /* 0x000fe400078ec0ff */
[----:B------:R-:W-:Y:S02]  /*6ba0*/  LOP3.LUT R40, R49, 0xffffe000, RZ, 0xc0, !PT ;  /* 0xffffe00031287812 */ /* 0x000fe400078ec0ff */
[----:B------:R-:W-:Y:S02]  /*6bb0*/  LOP3.LUT R41, R50, 0xffffe000, RZ, 0xc0, !PT ;  /* 0xffffe00032297812 */ /* 0x000fe400078ec0ff */
[----:B------:R-:W-:Y:S02]  /*6bc0*/  LOP3.LUT R42, R51, 0xffffe000, RZ, 0xc0, !PT ;  /* 0xffffe000332a7812 */ /* 0x000fe400078ec0ff */
[----:B------:R-:W-:Y:S01]  /*6bd0*/  LOP3.LUT R43, R44, 0xffffe000, RZ, 0xc0, !PT ;  /* 0xffffe0002c2b7812 */ /* 0x000fe200078ec0ff */
[----:B-1----:R-:W-:Y:S01]  /*6be0*/  SYNCS.ARRIVE.TRANS64.RED.A1T0 RZ, [UR5], RZ ;  /* 0x000000ffffff79a7 */ /* 0x002fe20008100405 */
[----:B------:R-:W-:Y:S02]  /*6bf0*/  LOP3.LUT R44, R45, 0xffffe000, RZ, 0xc0, !PT ;  /* 0xffffe0002d2c7812 */ /* 0x000fe400078ec0ff */
[----:B------:R-:W-:Y:S02]  /*6c00*/  LEA R87, R87, UR48, 0x2 ;  /* 0x0000003057577c11 */ /* 0x000fe4000f8e10ff */
[----:B------:R-:W-:Y:S02]  /*6c10*/  LOP3.LUT R45, R46, 0xffffe000, RZ, 0xc0, !PT ;  /* 0xffffe0002e2d7812 */ /* 0x000fe400078ec0ff */
[----:B------:R-:W-:Y:S01]  /*6c20*/  LOP3.LUT R46, R47, 0xffffe000, RZ, 0xc0, !PT ;  /* 0xffffe0002f2e7812 */ /* 0x000fe200078ec0ff */
[C---:B------:R-:W-:Y:S01]  /*6c30*/  FMUL R4, R33.reuse, R4 ;  /* 0x0000000421047220 */ /* 0x040fe20000400000 */
[C-C-:B------:R-:W-:Y:S01]  /*6c40*/  IADD3 R84, PT, PT, R86.reuse, 0x400, R87.reuse ;  /* 0x0000040056547810 */ /* 0x140fe20007ffe057 */
[----:B------:R-:W-:Y:S01]  /*6c50*/  FMUL R5, R33, R5 ;  /* 0x0000000521057220 */ /* 0x000fe20000400000 */
[----:B------:R-:W-:Y:S01]  /*6c60*/  IADD3 R85, PT, PT, R85, 0x400, R87 ;  /* 0x0000040055557810 */ /* 0x000fe20007ffe057 */
[C---:B------:R-:W-:Y:S01]  /*6c70*/  FMUL R6, R33.reuse, R6 ;  /* 0x0000000621067220 */ /* 0x040fe20000400000 */
[----:B------:R-:W-:Y:S01]  /*6c80*/  FMUL R7, R33, R7 ;  /* 0x0000000721077220 */ /* 0x000fe20000400000 */
[----:B------:R-:W-:Y:S01]  /*6c90*/  FFMA R4, R35, R0, R4 ;  /* 0x0000000023047223 */ /* 0x000fe20000000004 */
[----:B------:R-:W-:Y:S01]  /*6ca0*/  FMUL R8, R33, R8 ;  /* 0x0000000821087220 */ /* 0x000fe20000400000 */
[----:B------:R-:W-:Y:S01]  /*6cb0*/  FFMA R5, R35, R2, R5 ;  /* 0x0000000223057223 */ /* 0x000fe20000000005 */
[----:B------:R-:W-:Y:S01]  /*6cc0*/  FMUL R9, R33, R9 ;  /* 0x0000000921097220 */ /* 0x000fe20000400000 */
[----:B------:R-:W-:Y:S01]  /*6cd0*/  FFMA R6, R35, R3, R6 ;  /* 0x0000000323067223 */ /* 0x000fe20000000006 */
[----:B------:R-:W-:Y:S01]  /*6ce0*/  F2FP.TF32.F32.PACK_B R4, R4 ;  /* 0x00000004ff04723e */ /* 0x000fe200024050ff */
[----:B------:R-:W-:Y:S01]  /*6cf0*/  FMUL R10, R33, R10 ;  /* 0x0000000a210a7220 */ /* 0x000fe20000400000 */
[----:B------:R-:W-:Y:S01]  /*6d00*/  F2FP.TF32.F32.PACK_B R5, R5 ;  /* 0x00000005ff05723e */ /* 0x000fe200024050ff */
[----:B------:R-:W-:Y:S01]  /*6d10*/  FFMA R7, R35, R20, R7 ;  /* 0x0000001423077223 */ /* 0x000fe20000000007 */
[----:B------:R-:W-:Y:S01]  /*6d20*/  FMUL R11, R33, R11 ;  /* 0x0000000b210b7220 */ /* 0x000fe20000400000 */
        /* <DEDUP_REMOVED lines=8> */
[----:B------:R-:W-:Y:S01]  /*6db0*/  F2FP.TF32.F32.PACK_B R6, R6 ;  /* 0x00000006ff06723e */ /* 0x000fe200024050ff */
[----:B------:R-:W-:Y:S01]  /*6dc0*/  FFMA R12, R35, R39, R12 ;  /* 0x00000027230c7223 */ /* 0x000fe2000000000c */
[----:B------:R-:W-:Y:S01]  /*6dd0*/  F2FP.TF32.F32.PACK_B R7, R7 ;  /* 0x00000007ff07723e */ /* 0x000fe200024050ff */
[----:B------:R-:W-:Y:S01]  /*6de0*/  FMUL R16, R33, R16 ;  /* 0x0000001021107220 */ /* 0x000fe20000400000 */
[----:B------:R-:W-:Y:S01]  /*6df0*/  FFMA R13, R35, R40, R13 ;  /* 0x00000028230d7223 */ /* 0x000fe2000000000d */
[----:B------:R-:W-:Y:S01]  /*6e00*/  FMUL R17, R33, R17 ;  /* 0x0000001121117220 */ /* 0x000fe20000400000 */
[----:B------:R-:W-:Y:S01]  /*6e10*/  FFMA R14, R35, R41, R14 ;  /* 0x00000029230e7223 */ /* 0x000fe2000000000e */
[----:B------:R1:W-:Y:S01]  /*6e20*/  STSM.16.M88.4 [R87+0x400], R4 ;  /* 0x0004000457007844 */ /* 0x0003e20000000200 */
[----:B------:R-:W-:Y:S01]  /*6e30*/  FMUL R18, R33, R18 ;  /* 0x0000001221127220 */ /* 0x000fe20000400000 */
[----:B------:R-:W-:Y:S01]  /*6e40*/  FFMA R15, R35, R42, R15 ;  /* 0x0000002a230f7223 */ /* 0x000fe2000000000f */
[----:B------:R-:W-:Y:S01]  /*6e50*/  FMUL R19, R33, R19 ;  /* 0x0000001321137220 */ /* 0x000fe20000400000 */
[----:B------:R-:W-:Y:S01]  /*6e60*/  F2FP.TF32.F32.PACK_B R8, R8 ;  /* 0x00000008ff08723e */ /* 0x000fe200024050ff */
[C---:B------:R-:W-:Y:S01]  /*6e70*/  FFMA R16, R35.reuse, R43, R16 ;  /* 0x0000002b23107223 */ /* 0x040fe20000000010 */
[----:B------:R-:W-:Y:S01]  /*6e80*/  F2FP.TF32.F32.PACK_B R9, R9 ;  /* 0x00000009ff09723e */ /* 0x000fe200024050ff */
[C---:B------:R-:W-:Y:S01]  /*6e90*/  FFMA R17, R35.reuse, R44, R17 ;  /* 0x0000002c23117223 */ /* 0x040fe20000000011 */
[----:B------:R-:W-:Y:S01]  /*6ea0*/  F2FP.TF32.F32.PACK_B R10, R10 ;  /* 0x0000000aff0a723e */ /* 0x000fe200024050ff */
[C---:B------:R-:W-:Y:S01]  /*6eb0*/  FFMA R18, R35.reuse, R45, R18 ;  /* 0x0000002d23127223 */ /* 0x040fe20000000012 */
[----:B------:R-:W-:Y:S01]  /*6ec0*/  F2FP.TF32.F32.PACK_B R11, R11 ;  /* 0x0000000bff0b723e */ /* 0x000fe200024050ff */
[----:B------:R-:W-:Y:S01]  /*6ed0*/  FFMA R19, R35, R46, R19 ;  /* 0x0000002e23137223 */ /* 0x000fe20000000013 */
[----:B------:R-:W-:Y:S01]  /*6ee0*/  F2FP.TF32.F32.PACK_B R12, R12 ;  /* 0x0000000cff0c723e */ /* 0x000fe200024050ff */
[----:B------:R-:W-:Y:S01]  /*6ef0*/  IMAD.IADD R86, R86, 0x1, R85 ;  /* 0x0000000156567824 */ /* 0x000fe200078e0255 */
[----:B------:R-:W-:Y:S01]  /*6f00*/  F2FP.TF32.F32.PACK_B R13, R13 ;  /* 0x0000000dff0d723e */ /* 0x000fe200024050ff */
[----:B------:R1:W-:Y:S01]  /*6f10*/  STSM.16.M88.4 [R84], R8 ;  /* 0x0000000854007844 */ /* 0x0003e20000000200 */
        /* <DEDUP_REMOVED lines=18> */
[----:B------:R-:W-:Y:S02]  /*7040*/  UIADD3 UR5, UPT, UPT, UR41, 0x20, URZ ;  /* 0x0000002029057890 */ /* 0x000fe4000fffe0ff */
[----:B------:R-:W-:Y:S02]  /*7050*/  UIADD3 UR4, UPT, UPT, UR10, 0x400, URZ ;  /* 0x000004000a047890 */ /* 0x000fe4000fffe0ff */
[----:B------:R-:W-:Y:S01]  /*7060*/  UIADD3.X UR9, UPT, UPT, URZ, UR55, URZ, UP0, !UPT ;  /* 0x00000037ff097290 */ /* 0x000fe200087fe4ff */
[----:B------:R-:W-:Y:S01]  /*7070*/  UMOV UR6, UR42 ;  /* 0x0000002a00067c82 */ /* 0x000fe20008000000 */
[----:B------:R-:W-:Y:S07]  /*7080*/  UMOV UR7, UR36 ;  /* 0x0000002400077c82 */ /* 0x000fee0008000000 */
[----:B------:R2:W-:Y:S02]  /*7090*/  UTMASTG.3D [UR4], [UR8] ;  /* 0x00000004080073b5 */ /* 0x0005e40008010000 */
[----:B--2---:R0:W-:Y:S02]  /*70a0*/  UTMACMDFLUSH ;  /* 0x00000000000079b7 */ /* 0x0041e40000000000 */
.L_x_108:
[----:B------:R-:W-:Y:S05]  /*70b0*/  BSYNC.RECONVERGENT B0 ;  /* 0x0000000000007941 */ /* 0x000fea0003800200 */
.L_x_107:
[----:B------:R-:W-:Y:S01]  /*70c0*/  UIADD3 UR43, UPT, UPT, UR43, 0x1, URZ ;  /* 0x000000012b2b7890 */ /* 0x000fe2000fffe0ff */
[----:B------:R-:W-:Y:S03]  /*70d0*/  BSSY.RECONVERGENT B0, `(.L_x_109) ;  /* 0x0000008000007945 */ /* 0x000fe60003800200 */
[----:B------:R-:W-:Y:S04]  /*70e0*/  UISETP.NE.AND UP0, UPT, UR43, 0x3, UPT ;  /* 0x000000032b00788c */ /* 0x000fe8000bf05270 */
[----:B------:R-:W-:Y:S02]  /*70f0*/  UISETP.EQ.XOR UP1, UPT, UR40, 0x3, !UP0 ;  /* 0x000000032800788c */ /* 0x000fe4000c722a70 */
[----:B------:R-:W-:Y:S02]  /*7100*/  USEL UR56, UR43, URZ, UP0 ;  /* 0x000000ff2b387287 */ /* 0x000fe40008000000 */
[----:B------:R-:W-:Y:S04]  /*7110*/  USEL UR4, URZ, 0x1, !UP1 ;  /* 0x00000001ff047887 */ /* 0x000fe8000c800000 */
[----:B------:R-:W-:Y:S01]  /*7120*/  ULOP3.LUT UR51, UR51, UR4, URZ, 0x3c, !UPT ;  /* 0x0000000433337292 */ /* 0x000fe2000f8e3cff */
[----:B------:R-:W-:Y:S11]  /*7130*/  @P0 BRA `(.L_x_110) ;  /* 0x0000000000040947 */ /* 0x000ff60003800000 */
[----:B------:R-:W-:Y:S04]  /*7140*/  DEPBAR.LE SB0, 0x1 ;  /* 0x000080400000791a */ /* 0x000fe80000000000 */
.L_x_110:
[----:B------:R-:W-:Y:S05]  /*7150*/  BSYNC.RECONVERGENT B0 ;  /* 0x0000000000007941 */ /* 0x000fea0003800200 */
.L_x_109:
[----:B------:R-:W-:Y:S01]  /*7160*/  BAR.SYNC.DEFER_BLOCKING 0x1, 0x80 ;  /* 0x0042000000007b1d */ /* 0x000fe20000010000 */
[----:B------:R-:W-:Y:S01]  /*7170*/  UISETP.NE.AND UP0, UPT, UR50, -0x2, UPT ;  /* 0xfffffffe3200788c */ /* 0x000fe2000bf05270 */
[----:B------:R-:W-:Y:S08]  /*7180*/  IADD3 R0, PT, PT, R30, 0x1, RZ ;  /* 0x000000011e007810 */ /* 0x000ff00007ffe0ff */
[----:B------:R-:W-:Y:S05]  /*7190*/  BRA.U !UP0, `(.L_x_111) ;  /* 0x0000000108287547 */ /* 0x000fea000b800000 */
[----:B------:R-:W-:Y:S01]  /*71a0*/  ISETP.NE.AND P0, PT, R83, RZ, PT ;  /* 0x000000ff5300720c */ /* 0x000fe20003f05270 */
[----:B------:R-:W-:Y:S01]  /*71b0*/  IMAD.U32 R3, RZ, RZ, UR49 ;  /* 0x00000031ff037e24 */ /* 0x000fe2000f8e00ff */
[----:B------:R-:W-:Y:S01]  /*71c0*/  UIADD3 UR49, UPT, UPT, UR49, 0x1, URZ ;  /* 0x0000000131317890 */ /* 0x000fe2000fffe0ff */
[----:B------:R-:W-:Y:S03]  /*71d0*/  IMAD.U32 R2, RZ, RZ, UR37 ;  /* 0x00000025ff027e24 */ /* 0x000fe6000f8e00ff */
[----:B------:R-:W-:Y:S04]  /*71e0*/  UISETP.NE.AND UP0, UPT, UR49, 0x3, UPT ;  /* 0x000000033100788c */ /* 0x000fe8000bf05270 */
[----:B------:R-:W-:Y:S03]  /*71f0*/  USEL UR49, UR49, URZ, UP0 ;  /* 0x000000ff31317287 */ /* 0x000fe60008000000 */
[----:B------:R-:W-:Y:S05]  /*7200*/  @P0 LEA R3, R3, UR48, 0x3 ;  /* 0x0000003003030c11 */ /* 0x000fea000f8e18ff */
[----:B------:R-:W-:Y:S05]  /*7210*/  @P0 VIADD R3, R3, 0x78 ;  /* 0x0000007803030836 */ /* 0x000fea0000000000 */
[----:B------:R-:W-:Y:S04]  /*7220*/  @P0 PRMT R2, R2, 0x654, R3 ;  /* 0x0000065402020816 */ /* 0x000fe80000000003 */
[----:B------:R2:W-:Y:S03]  /*7230*/  @P0 SYNCS.ARRIVE.TRANS64.RED.A1T0 RZ, [R2+URZ], RZ ;  /* 0x000000ff02ff09a7 */ /* 0x0005e600081004ff */
.L_x_111:
[----:B------:R-:W-:Y:S01]  /*7240*/  ISETP.NE.AND P2, PT, R80, RZ, PT ;  /* 0x000000ff5000720c */ /* 0x000fe20003f45270 */
[----:B------:R-:W-:Y:S01]  /*7250*/  UIADD3 UR50, UPT, UPT, UR50, 0x2, URZ ;  /* 0x0000000232327890 */ /* 0x000fe2000fffe0ff */
[----:B------:R-:W-:Y:S01]  /*7260*/  ISETP.NE.AND P0, PT, R82, 0x2, PT ;  /* 0x000000025200780c */ /* 0x000fe20003f05270 */
[----:B------:R-:W-:Y:S01]  /*7270*/  IMAD.IADD R20, R29, 0x1, R66 ;  /* 0x000000011d147824 */ /* 0x000fe200078e0242 */
[----:B------:R-:W-:Y:S01]  /*7280*/  ISETP.NE.AND P1, PT, R0, 0x4, PT ;  /* 0x000000040000780c */ /* 0x000fe20003f25270 */
[----:B------:R-:W-:Y:S01]  /*7290*/  IMAD.IADD R21, R31, 0x1, R68 ;  /* 0x000000011f157824 */ /* 0x000fe200078e0244 */
[----:B--2---:R-:W-:Y:S02]  /*72a0*/  SEL R2, RZ, 0x1, P0 ;  /* 0x00000001ff027807 */ /* 0x004fe40000000000 */
[----:B------:R-:W-:Y:S02]  /*72b0*/  SEL R3, RZ, 0x1, P1 ;  /* 0x00000001ff037807 */ /* 0x000fe40000800000 */
[----:B------:R-:W-:Y:S02]  /*72c0*/  LOP3.LUT R75, R75, R2, RZ, 0x3c, !PT ;  /* 0x000000024b4b7212 */ /* 0x000fe400078e3cff */
[----:B------:R-:W-:Y:S02]  /*72d0*/  LOP3.LUT R76, R76, R3, RZ, 0x3c, !PT ;  /* 0x000000034c4c7212 */ /* 0x000fe400078e3cff */
[----:B------:R-:W-:Y:S02]  /*72e0*/  @P2 R2UR UR36, R74 ;  /* 0x000000004a2422ca */ /* 0x000fe400000e0000 */
[----:B------:R-:W-:Y:S02]  /*72f0*/  SEL R82, R82, RZ, P0 ;  /* 0x000000ff52527207 */ /* 0x000fe40000000000 */
[----:B------:R-:W-:Y:S01]  /*7300*/  SEL R30, R0, RZ, P1 ;  /* 0x000000ff001e7207 */ /* 0x000fe20000800000 */
[----:B------:R-:W-:Y:S10]  /*7310*/  @P2 BRA `(.L_x_112) ;  /* 0xffffffdc00342947 */ /* 0x000ff4000383ffff */
[----:B------:R-:W-:-:S09]  /*7320*/  UISETP.NE.AND UP0, UPT, UR53, URZ, UPT ;  /* 0x000000ff3500728c */ /* 0x000fd2000bf05270 */
[----:B------:R-:W-:Y:S05]  /*7330*/  BRA.U !UP0, `(.L_x_113) ;  /* 0x0000000108487547 */ /* 0x000fea000b800000 */
[----:B------:R-:W2:Y:S02]  /*7340*/  LDCU.64 UR4, c[0x0][0x890] ;  /* 0x00011200ff0477ac */ /* 0x000ea40008000a00 */
[----:B--2---:R-:W-:-:S04]  /*7350*/  UISETP.NE.U32.AND UP0, UPT, UR4, URZ, UPT ;  /* 0x000000ff0400728c */ /* 0x004fc8000bf05070 */
[----:B------:R-:W-:-:S09]  /*7360*/  UISETP.NE.AND.EX UP0, UPT, UR5, URZ, UPT, UP0 ;  /* 0x000000ff0500728c */ /* 0x000fd2000bf05300 */
[----:B------:R-:W-:Y:S05]  /*7370*/  BRA.U UP0, `(.L_x_114) ;  /* 0x00000001000c7547 */ /* 0x000fea000b800000 */
[----:B------:R-:W-:-:S13]  /*7380*/  FSETP.NEU.AND P0, PT, R35, RZ, PT ;  /* 0x000000ff2300720b */ /* 0x000fda0003f0d000 */
[----:B------:R-:W-:Y:S05]  /*7390*/  @!P0 EXIT ;  /* 0x000000000000894d */ /* 0x000fea0003800000 */
[----:B------:R-:W-:Y:S05]  /*73a0*/  BRA `(.L_x_113) ;  /* 0x00000000002c7947 */ /* 0x000fea0003800000 */
.L_x_114:
[----:B------:R-:W-:Y:S01]  /*73b0*/  ISETP.NE.AND P0, PT, R81, RZ, PT ;  /* 0x000000ff5100720c */ /* 0x000fe20003f05270 */
[----:B------:R-:W-:-:S12]  /*73c0*/  BSSY.RECONVERGENT B0, `(.L_x_113) ;  /* 0x0000009000007945 */ /* 0x000fd80003800200 */
[----:B------:R-:W-:Y:S05]  /*73d0*/  @P0 BRA `(.L_x_115) ;  /* 0x0000000000140947 */ /* 0x000fea0003800000 */
[----:B------:R-:W2:Y:S02]  /*73e0*/  LDCU.64 UR4, c[0x0][0x888] ;  /* 0x00011100ff0477ac */ /* 0x000ea40008000a00 */
[----:B--2---:R-:W-:-:S04]  /*73f0*/  ISETP.NE.U32.AND P0, PT, RZ, UR4, PT ;  /* 0x00000004ff007c0c */ /* 0x004fc8000bf05070 */
[----:B------:R-:W-:-:S13]  /*7400*/  ISETP.NE.AND.EX P0, PT, RZ, UR5, PT, P0 ;  /* 0x00000005ff007c0c */ /* 0x000fda000bf05300 */
[----:B------:R-:W-:Y:S05]  /*7410*/  @!P0 EXIT ;  /* 0x000000000000894d */ /* 0x000fea0003800000 */
[----:B------:R-:W-:Y:S05]  /*7420*/  BRA `(.L_x_116) ;  /* 0x0000000000087947 */ /* 0x000fea0003800000 */
.L_x_115:
[----:B------:R-:W-:-:S13]  /*7430*/  FSETP.NEU.AND P0, PT, R35, RZ, PT ;  /* 0x000000ff2300720b */ /* 0x000fda0003f0d000 */
[----:B------:R-:W-:Y:S05]  /*7440*/  @!P0 EXIT ;  /* 0x000000000000894d */ /* 0x000fea0003800000 */
.L_x_116:
[----:B------:R-:W-:Y:S05]  /*7450*/  BSYNC.RECONVERGENT B0 ;  /* 0x0000000000007941 */ /* 0x000fea0003800200 */
.L_x_113:
[----:B------:R-:W-:Y:S01]  /*7460*/  ULEA UR4, UR49, UR48, 0x3 ;  /* 0x0000003031047291 */ /* 0x000fe2000f8e18ff */
[----:B------:R-:W-:-:S04]  /*7470*/  DEPBAR.LE SB0, 0x0 ;  /* 0x000080000000791a */ /* 0x000fc80000000000 */
[----:B------:R-:W-:-:S04]  /*7480*/  UIADD3 UR4, UPT, UPT, UR4, 0x78, URZ ;  /* 0x0000007804047890 */ /* 0x000fc8000fffe0ff */
[----:B------:R-:W-:-:S09]  /*7490*/  UPRMT UR4, UR37, 0x654, UR4 ;  /* 0x0000065425047896 */ /* 0x000fd20008000004 */
[----:B------:R-:W-:Y:S01]  /*74a0*/  SYNCS.ARRIVE.TRANS64.RED.A1T0 RZ, [UR4], RZ ;  /* 0x000000ffffff79a7 */ /* 0x000fe20008100404 */
[----:B------:R-:W-:Y:S05]  /*74b0*/  EXIT ;  /* 0x000000000000794d */ /* 0x000fea0003800000 */
.L_x_19:
[----:B--2---:R2:W1:Y:S02]  /*74c0*/  SYNCS.PHASECHK.TRANS64.TRYWAIT P0, [R3+URZ+0x110], R2 ;  /* 0x00011002030075a7 */ /* 0x00446400080011ff */
[----:B-1----:R-:W-:Y:S05]  /*74d0*/  @!P0 NANOSLEEP.SYNCS 0x989680 ;  /* 0x009896800000895d */ /* 0x002fea0003900000 */
[----:B------:R-:W1:Y:S02]  /*74e0*/  @!P0 SYNCS.PHASECHK.TRANS64 P0, [R3+URZ+0x110], R2 ;  /* 0x00011002030085a7 */ /* 0x000e6400080010ff */
[----:B-1----:R-:W-:Y:S05]  /*74f0*/  @!P0 BRA `(.L_x_19) ;  /* 0xfffffffc00f08947 */ /* 0x002fea000383ffff */
[----:B------:R-:W-:Y:S05]  /*7500*/  BRA `(.L_x_117) ;  /* 0xffffffa000407947 */ /* 0x000fea000383ffff */
.L_x_22:
[----:B-1----:R-:W-:-:S07]  /*7510*/  MOV R2, UR33 ;  /* 0x0000002100027c02 */ /* 0x002fce0008000f00 */
.L_x_118:
[----:B-1----:R1:W2:Y:S02]  /*7520*/  SYNCS.PHASECHK.TRANS64.TRYWAIT P0, [R2+URZ+0x30], R5 ;  /* 0x00003005020075a7 */ /* 0x0022a400080011ff */
[----:B--2---:R-:W-:Y:S05]  /*7530*/  @!P0 NANOSLEEP.SYNCS 0x989680 ;  /* 0x009896800000895d */ /* 0x004fea0003900000 */
[----:B------:R-:W2:Y:S02]  /*7540*/  @!P0 SYNCS.PHASECHK.TRANS64 P0, [R2+URZ+0x30], R5 ;  /* 0x00003005020085a7 */ /* 0x000ea400080010ff */
[----:B--2---:R-:W-:Y:S05]  /*7550*/  @!P0 BRA `(.L_x_118) ;  /* 0xfffffffc00f08947 */ /* 0x004fea000383ffff */
[----:B------:R-:W-:Y:S05]  /*7560*/  BRA `(.L_x_21) ;  /* 0xffffffa000907947 */ /* 0x000fea000383ffff */
.L_x_28:
[----:B-1----:R-:W-:-:S07]  /*7570*/  MOV R2, UR33 ;  /* 0x0000002100027c02 */ /* 0x002fce0008000f00 */
.L_x_119:
[----:B-1----:R1:W2:Y:S02]  /*7580*/  SYNCS.PHASECHK.TRANS64.TRYWAIT P0, [R2+URZ+0x30], R5 ;  /* 0x00003005020075a7 */ /* 0x0022a400080011ff */
[----:B--2---:R-:W-:Y:S05]  /*7590*/  @!P0 NANOSLEEP.SYNCS 0x989680 ;  /* 0x009896800000895d */ /* 0x004fea0003900000 */
[----:B------:R-:W2:Y:S02]  /*75a0*/  @!P0 SYNCS.PHASECHK.TRANS64 P0, [R2+URZ+0x30], R5 ;  /* 0x00003005020085a7 */ /* 0x000ea400080010ff */
[----:B--2---:R-:W-:Y:S05]  /*75b0*/  @!P0 BRA `(.L_x_119) ;  /* 0xfffffffc00f08947 */ /* 0x004fea000383ffff */
[----:B------:R-:W-:Y:S05]  /*75c0*/  BRA `(.L_x_27) ;  /* 0xffffffa400647947 */ /* 0x000fea000383ffff */
.L_x_32:
[----:B-1----:R1:W2:Y:S02]  /*75d0*/  SYNCS.PHASECHK.TRANS64.TRYWAIT P0, [R2+URZ+0xa0], R3 ;  /* 0x0000a003020075a7 */ /* 0x0022a400080011ff */
[----:B--2---:R-:W-:Y:S05]  /*75e0*/  @!P0 NANOSLEEP.SYNCS 0x989680 ;  /* 0x009896800000895d */ /* 0x004fea0003900000 */
[----:B------:R-:W2:Y:S02]  /*75f0*/  @!P0 SYNCS.PHASECHK.TRANS64 P0, [R2+URZ+0xa0], R3 ;  /* 0x0000a003020085a7 */ /* 0x000ea400080010ff */
[----:B--2---:R-:W-:Y:S05]  /*7600*/  @!P0 BRA `(.L_x_32) ;  /* 0xfffffffc00f08947 */ /* 0x004fea000383ffff */
[----:B------:R-:W-:Y:S05]  /*7610*/  BRA `(.L_x_120) ;  /* 0xffffffa800187947 */ /* 0x000fea000383ffff */
.L_x_36:
[----:B----4-:R-:W-:-:S07]  /*7620*/  MOV R0, UR5 ;  /* 0x0000000500007c02 */ /* 0x010fce0008000f00 */
.L_x_121:
[----:B-1----:R1:W2:Y:S02]  /*7630*/  SYNCS.PHASECHK.TRANS64.TRYWAIT P0, [R0+URZ], R3 ;  /* 0x00000003000075a7 */ /* 0x0022a400080011ff */
[----:B--2---:R-:W-:Y:S05]  /*7640*/  @!P0 NANOSLEEP.SYNCS 0x989680 ;  /* 0x009896800000895d */ /* 0x004fea0003900000 */
[----:B------:R-:W2:Y:S02]  /*7650*/  @!P0 SYNCS.PHASECHK.TRANS64 P0, [R0+URZ], R3 ;  /* 0x00000003000085a7 */ /* 0x000ea400080010ff */
[----:B--2---:R-:W-:Y:S05]  /*7660*/  @!P0 BRA `(.L_x_121) ;  /* 0xfffffffc00f08947 */ /* 0x004fea000383ffff */
[----:B------:R-:W-:Y:S05]  /*7670*/  BRA `(.L_x_122) ;  /* 0xffffffac00887947 */ /* 0x000fea000383ffff */
.L_x_37:
[----:B----4-:R-:W-:-:S07]  /*7680*/  MOV R0, UR5 ;  /* 0x0000000500007c02 */ /* 0x010fce0008000f00 */
.L_x_123:
[----:B-1----:R1:W2:Y:S02]  /*7690*/  SYNCS.PHASECHK.TRANS64.TRYWAIT P0, [R0+URZ], R3 ;  /* 0x00000003000075a7 */ /* 0x0022a400080011ff */
[----:B--2---:R-:W-:Y:S05]  /*76a0*/  @!P0 NANOSLEEP.SYNCS 0x989680 ;  /* 0x009896800000895d */ /* 0x004fea0003900000 */
[----:B------:R-:W2:Y:S02]  /*76b0*/  @!P0 SYNCS.PHASECHK.TRANS64 P0, [R0+URZ], R3 ;  /* 0x00000003000085a7 */ /* 0x000ea400080010ff */
[----:B--2---:R-:W-:Y:S05]  /*76c0*/  @!P0 BRA `(.L_x_123) ;  /* 0xfffffffc00f08947 */ /* 0x004fea000383ffff */
[----:B------:R-:W-:Y:S05]  /*76d0*/  BRA `(.L_x_124) ;  /* 0xffffffac00947947 */ /* 0x000fea000383ffff */
.L_x_38:
[----:B----4-:R-:W-:-:S07]  /*76e0*/  MOV R0, UR5 ;  /* 0x0000000500007c02 */ /* 0x010fce0008000f00 */
.L_x_125:
[----:B-1----:R1:W2:Y:S02]  /*76f0*/  SYNCS.PHASECHK.TRANS64.TRYWAIT P0, [R0+URZ], R3 ;  /* 0x00000003000075a7 */ /* 0x0022a400080011ff */
[----:B--2---:R-:W-:Y:S05]  /*7700*/  @!P0 NANOSLEEP.SYNCS 0x989680 ;  /* 0x009896800000895d */ /* 0x004fea0003900000 */
[----:B------:R-:W2:Y:S02]  /*7710*/  @!P0 SYNCS.PHASECHK.TRANS64 P0, [R0+URZ], R3 ;  /* 0x00000003000085a7 */ /* 0x000ea400080010ff */
[----:B--2---:R-:W-:Y:S05]  /*7720*/  @!P0 BRA `(.L_x_125) ;  /* 0xfffffffc00f08947 */ /* 0x004fea000383ffff */
[----:B------:R-:W-:Y:S05]  /*7730*/  BRA `(.L_x_126) ;  /* 0xffffffac00a07947 */ /* 0x000fea000383ffff */
.L_x_39:
[----:B----4-:R-:W-:-:S07]  /*7740*/  MOV R0, UR5 ;  /* 0x0000000500007c02 */ /* 0x010fce0008000f00 */
.L_x_127:
[----:B-1----:R1:W2:Y:S02]  /*7750*/  SYNCS.PHASECHK.TRANS64.TRYWAIT P0, [R0+URZ], R3 ;  /* 0x00000003000075a7 */ /* 0x0022a400080011ff */
[----:B--2---:R-:W-:Y:S05]  /*7760*/  @!P0 NANOSLEEP.SYNCS 0x989680 ;  /* 0x009896800000895d */ /* 0x004fea0003900000 */
[----:B------:R-:W2:Y:S02]  /*7770*/  @!P0 SYNCS.PHASECHK.TRANS64 P0, [R0+URZ], R3 ;  /* 0x00000003000085a7 */ /* 0x000ea400080010ff */
[----:B--2---:R-:W-:Y:S05]  /*7780*/  @!P0 BRA `(.L_x_127) ;  /* 0xfffffffc00f08947 */ /* 0x004fea000383ffff */
[----:B------:R-:W-:Y:S05]  /*7790*/  BRA `(.L_x_128) ;  /* 0xffffffac00ac7947 */ /* 0x000fea000383ffff */
.L_x_40:
[----:B----4-:R-:W-:-:S07]  /*77a0*/  MOV R0, UR5 ;  /* 0x0000000500007c02 */ /* 0x010fce0008000f00 */
.L_x_129:
[----:B-1----:R1:W2:Y:S02]  /*77b0*/  SYNCS.PHASECHK.TRANS64.TRYWAIT P0, [R0+URZ], R3 ;  /* 0x00000003000075a7 */ /* 0x0022a400080011ff */
[----:B--2---:R-:W-:Y:S05]  /*77c0*/  @!P0 NANOSLEEP.SYNCS 0x989680 ;  /* 0x009896800000895d */ /* 0x004fea0003900000 */
[----:B------:R-:W2:Y:S02]  /*77d0*/  @!P0 SYNCS.PHASECHK.TRANS64 P0, [R0+URZ], R3 ;  /* 0x00000003000085a7 */ /* 0x000ea400080010ff */
[----:B--2---:R-:W-:Y:S05]  /*77e0*/  @!P0 BRA `(.L_x_129) ;  /* 0xfffffffc00f08947 */ /* 0x004fea000383ffff */
[----:B------:R-:W-:Y:S05]  /*77f0*/  BRA `(.L_x_130) ;  /* 0xffffffac00b87947 */ /* 0x000fea000383ffff */
.L_x_43:
[----:B-1----:R1:W2:Y:S02]  /*7800*/  SYNCS.PHASECHK.TRANS64.TRYWAIT P0, [R0+URZ+0x100], R5 ;  /* 0x00010005000075a7 */ /* 0x0022a400080011ff */
[----:B--2---:R-:W-:Y:S05]  /*7810*/  @!P0 NANOSLEEP.SYNCS 0x989680 ;  /* 0x009896800000895d */ /* 0x004fea0003900000 */
[----:B------:R-:W2:Y:S02]  /*7820*/  @!P0 SYNCS.PHASECHK.TRANS64 P0, [R0+URZ+0x100], R5 ;  /* 0x00010005000085a7 */ /* 0x000ea400080010ff */
[----:B--2---:R-:W-:Y:S05]  /*7830*/  @!P0 BRA `(.L_x_43) ;  /* 0xfffffffc00f08947 */ /* 0x004fea000383ffff */
[----:B------:R-:W-:Y:S05]  /*7840*/  BRA `(.L_x_131) ;  /* 0xffffffb000147947 */ /* 0x000fea000383ffff */
.L_x_44:
[----:B------:R-:W-:-:S07]  /*7850*/  MOV R0, UR5 ;  /* 0x0000000500007c02 */ /* 0x000fce0008000f00 */
.L_x_132:
[----:B-1----:R1:W2:Y:S02]  /*7860*/  SYNCS.PHASECHK.TRANS64.TRYWAIT P0, [R0+URZ+0xb0], R5 ;  /* 0x0000b005000075a7 */ /* 0x0022a400080011ff */
[----:B--2---:R-:W-:Y:S05]  /*7870*/  @!P0 NANOSLEEP.SYNCS 0x989680 ;  /* 0x009896800000895d */ /* 0x004fea0003900000 */
[----:B------:R-:W2:Y:S02]  /*7880*/  @!P0 SYNCS.PHASECHK.TRANS64 P0, [R0+URZ+0xb0], R5 ;  /* 0x0000b005000085a7 */ /* 0x000ea400080010ff */
[----:B--2---:R-:W-:Y:S05]  /*7890*/  @!P0 BRA `(.L_x_132) ;  /* 0xfffffffc00f08947 */ /* 0x004fea000383ffff */
[----:B------:R-:W-:Y:S05]  /*78a0*/  BRA `(.L_x_133) ;  /* 0xffffffb000247947 */ /* 0x000fea000383ffff */
.L_x_45:
[----:B-1----:R1:W2:Y:S02]  /*78b0*/  SYNCS.PHASECHK.TRANS64.TRYWAIT P1, [R0+URZ+0xa0], R5 ;  /* 0x0000a005000075a7 */ /* 0x0022a400080211ff */
[----:B--2---:R-:W-:Y:S05]  /*78c0*/  @!P1 NANOSLEEP.SYNCS 0x989680 ;  /* 0x009896800000995d */ /* 0x004fea0003900000 */
[----:B------:R-:W2:Y:S02]  /*78d0*/  @!P1 SYNCS.PHASECHK.TRANS64 P1, [R0+URZ+0xa0], R5 ;  /* 0x0000a005000095a7 */ /* 0x000ea400080210ff */
[----:B--2---:R-:W-:Y:S05]  /*78e0*/  @!P1 BRA `(.L_x_45) ;  /* 0xfffffffc00f09947 */ /* 0x004fea000383ffff */
[----:B------:R-:W-:Y:S05]  /*78f0*/  BRA `(.L_x_134) ;  /* 0xffffffb000547947 */ /* 0x000fea000383ffff */
.L_x_48:
[----:B------:R-:W-:-:S07]  /*7900*/  MOV R0, UR5 ;  /* 0x0000000500007c02 */ /* 0x000fce0008000f00 */
.L_x_135:
[----:B-1----:R1:W2:Y:S02]  /*7910*/  SYNCS.PHASECHK.TRANS64.TRYWAIT P0, [R0+URZ+0xb0], R3 ;  /* 0x0000b003000075a7 */ /* 0x0022a400080011ff */
[----:B--2---:R-:W-:Y:S05]  /*7920*/  @!P0 NANOSLEEP.SYNCS 0x989680 ;  /* 0x009896800000895d */ /* 0x004fea0003900000 */
[----:B------:R-:W2:Y:S02]  /*7930*/  @!P0 SYNCS.PHASECHK.TRANS64 P0, [R0+URZ+0xb0], R3 ;  /* 0x0000b003000085a7 */ /* 0x000ea400080010ff */
[----:B--2---:R-:W-:Y:S05]  /*7940*/  @!P0 BRA `(.L_x_135) ;  /* 0xfffffffc00f08947 */ /* 0x004fea000383ffff */
[----:B------:R-:W-:Y:S05]  /*7950*/  BRA `(.L_x_47) ;  /* 0xffffffb000a87947 */ /* 0x000fea000383ffff */
.L_x_55:
[----:B-1----:R1:W2:Y:S02]  /*7960*/  SYNCS.PHASECHK.TRANS64.TRYWAIT P1, [R0+URZ+0xa0], R5 ;  /* 0x0000a005000075a7 */ /* 0x0022a400080211ff */
[----:B--2---:R-:W-:Y:S05]  /*7970*/  @!P1 NANOSLEEP.SYNCS 0x989680 ;  /* 0x009896800000995d */ /* 0x004fea0003900000 */
[----:B------:R-:W2:Y:S02]  /*7980*/  @!P1 SYNCS.PHASECHK.TRANS64 P1, [R0+URZ+0xa0], R5 ;  /* 0x0000a005000095a7 */ /* 0x000ea400080210ff */
[----:B--2---:R-:W-:Y:S05]  /*7990*/  @!P1 BRA `(.L_x_55) ;  /* 0xfffffffc00f09947 */ /* 0x004fea000383ffff */
[----:B------:R-:W-:Y:S05]  /*79a0*/  BRA `(.L_x_136) ;  /* 0xffffffb800387947 */ /* 0x000fea000383ffff */
.L_x_56:
[----:B------:R-:W-:-:S07]  /*79b0*/  MOV R3, UR6 ;  /* 0x0000000600037c02 */ /* 0x000fce0008000f00 */
.L_x_137:
[----:B-1----:R1:W2:Y:S02]  /*79c0*/  SYNCS.PHASECHK.TRANS64.TRYWAIT P0, [R3+URZ+0xe0], R0 ;  /* 0x0000e000030075a7 */ /* 0x0022a400080011ff */
[----:B--2---:R-:W-:Y:S05]  /*79d0*/  @!P0 NANOSLEEP.SYNCS 0x989680 ;  /* 0x009896800000895d */ /* 0x004fea0003900000 */
[----:B------:R-:W2:Y:S02]  /*79e0*/  @!P0 SYNCS.PHASECHK.TRANS64 P0, [R3+URZ+0xe0], R0 ;  /* 0x0000e000030085a7 */ /* 0x000ea400080010ff */
[----:B--2---:R-:W-:Y:S05]  /*79f0*/  @!P0 BRA `(.L_x_137) ;  /* 0xfffffffc00f08947 */ /* 0x004fea000383ffff */
[----:B------:R-:W-:Y:S05]  /*7a00*/  BRA `(.L_x_138) ;  /* 0xffffffb800887947 */ /* 0x000fea000383ffff */
.L_x_59:
[----:B------:R-:W-:Y:S07]  /*7a10*/  MOV R0, UR11 ;  /* 0x0000000b00007c02 */ /* 0x000fee0008000f00 */
.L_x_139:
[----:B-1----:R1:W2:Y:S02]  /*7a20*/  SYNCS.PHASECHK.TRANS64.TRYWAIT P0, [R0+URZ], R3 ;  /* 0x00000003000075a7 */ /* 0x0022a400080011ff */
[----:B--2---:R-:W-:Y:S05]  /*7a30*/  @!P0 NANOSLEEP.SYNCS 0x989680 ;  /* 0x009896800000895d */ /* 0x004fea0003900000 */
[----:B------:R-:W2:Y:S02]  /*7a40*/  @!P0 SYNCS.PHASECHK.TRANS64 P0, [R0+URZ], R3 ;  /* 0x00000003000085a7 */ /* 0x000ea400080010ff */
[----:B--2---:R-:W-:Y:S05]  /*7a50*/  @!P0 BRA `(.L_x_139) ;  /* 0xfffffffc00f08947 */ /* 0x004fea000383ffff */
[----:B------:R-:W-:Y:S05]  /*7a60*/  BRA `(.L_x_58) ;  /* 0xffffffb800a47947 */ /* 0x000fea000383ffff */
.L_x_62:
[----:B------:R-:W-:-:S07]  /*7a70*/  MOV R0, UR6 ;  /* 0x0000000600007c02 */ /* 0x000fce0008000f00 */
.L_x_140:
[----:B--2---:R2:W4:Y:S02]  /*7a80*/  SYNCS.PHASECHK.TRANS64.TRYWAIT P0, [R0+URZ], R3 ;  /* 0x00000003000075a7 */ /* 0x00452400080011ff */
[----:B----4-:R-:W-:Y:S05]  /*7a90*/  @!P0 NANOSLEEP.SYNCS 0x989680 ;  /* 0x009896800000895d */ /* 0x010fea0003900000 */
[----:B------:R-:W4:Y:S02]  /*7aa0*/  @!P0 SYNCS.PHASECHK.TRANS64 P0, [R0+URZ], R3 ;  /* 0x00000003000085a7 */ /* 0x000f2400080010ff */
[----:B----4-:R-:W-:Y:S05]  /*7ab0*/  @!P0 BRA `(.L_x_140) ;  /* 0xfffffffc00f08947 */ /* 0x010fea000383ffff */
[----:B------:R-:W-:Y:S05]  /*7ac0*/  BRA `(.L_x_141) ;  /* 0xffffffbc00d07947 */ /* 0x000fea000383ffff */
.L_x_63:
[----:B------:R-:W-:-:S07]  /*7ad0*/  MOV R0, UR6 ;  /* 0x0000000600007c02 */ /* 0x000fce0008000f00 */
.L_x_142:
[----:B-1----:R1:W2:Y:S02]  /*7ae0*/  SYNCS.PHASECHK.TRANS64.TRYWAIT P0, [R0+URZ], R3 ;  /* 0x00000003000075a7 */ /* 0x0022a400080011ff */
[----:B--2---:R-:W-:Y:S05]  /*7af0*/  @!P0 NANOSLEEP.SYNCS 0x989680 ;  /* 0x009896800000895d */ /* 0x004fea0003900000 */
[----:B------:R-:W2:Y:S02]  /*7b00*/  @!P0 SYNCS.PHASECHK.TRANS64 P0, [R0+URZ], R3 ;  /* 0x00000003000085a7 */ /* 0x000ea400080010ff */
[----:B--2---:R-:W-:Y:S05]  /*7b10*/  @!P0 BRA `(.L_x_142) ;  /* 0xfffffffc00f08947 */ /* 0x004fea000383ffff */
[----:B------:R-:W-:Y:S05]  /*7b20*/  BRA `(.L_x_143) ;  /* 0xffffffbc00dc7947 */ /* 0x000fea000383ffff */
.L_x_64:
[----:B------:R-:W-:-:S07]  /*7b30*/  MOV R0, UR6 ;  /* 0x0000000600007c02 */ /* 0x000fce0008000f00 */
.L_x_144:
[----:B-1----:R1:W2:Y:S02]  /*7b40*/  SYNCS.PHASECHK.TRANS64.TRYWAIT P0, [R0+URZ], R3 ;  /* 0x00000003000075a7 */ /* 0x0022a400080011ff */
[----:B--2---:R-:W-:Y:S05]  /*7b50*/  @!P0 NANOSLEEP.SYNCS 0x989680 ;  /* 0x009896800000895d */ /* 0x004fea0003900000 */
[----:B------:R-:W2:Y:S02]  /*7b60*/  @!P0 SYNCS.PHASECHK.TRANS64 P0, [R0+URZ], R3 ;  /* 0x00000003000085a7 */ /* 0x000ea400080010ff */
[----:B--2---:R-:W-:Y:S05]  /*7b70*/  @!P0 BRA `(.L_x_144) ;  /* 0xfffffffc00f08947 */ /* 0x004fea000383ffff */
[----:B------:R-:W-:Y:S05]  /*7b80*/  BRA `(.L_x_145) ;  /* 0xffffffbc00e87947 */ /* 0x000fea000383ffff */
.L_x_65:
[----:B------:R-:W-:-:S07]  /*7b90*/  MOV R0, UR7 ;  /* 0x0000000700007c02 */ /* 0x000fce0008000f00 */
.L_x_146:
[----:B-1----:R1:W2:Y:S02]  /*7ba0*/  SYNCS.PHASECHK.TRANS64.TRYWAIT P0, [R0+URZ], R3 ;  /* 0x00000003000075a7 */ /* 0x0022a400080011ff */
[----:B--2---:R-:W-:Y:S05]  /*7bb0*/  @!P0 NANOSLEEP.SYNCS 0x989680 ;  /* 0x009896800000895d */ /* 0x004fea0003900000 */
[----:B------:R-:W2:Y:S02]  /*7bc0*/  @!P0 SYNCS.PHASECHK.TRANS64 P0, [R0+URZ], R3 ;  /* 0x00000003000085a7 */ /* 0x000ea400080010ff */
[----:B--2---:R-:W-:Y:S05]  /*7bd0*/  @!P0 BRA `(.L_x_146) ;  /* 0xfffffffc00f08947 */ /* 0x004fea000383ffff */
[----:B------:R-:W-:Y:S05]  /*7be0*/  BRA `(.L_x_147) ;  /* 0xffffffbc00f47947 */ /* 0x000fea000383ffff */
.L_x_70:
[----:B--2---:R2:W3:Y:S02]  /*7bf0*/  SYNCS.PHASECHK.TRANS64.TRYWAIT P0, [R0+URZ+0xa0], R3 ;  /* 0x0000a003000075a7 */ /* 0x0044e400080011ff */
[----:B---3--:R-:W-:Y:S05]  /*7c00*/  @!P0 NANOSLEEP.SYNCS 0x989680 ;  /* 0x009896800000895d */ /* 0x008fea0003900000 */
[----:B------:R-:W3:Y:S02]  /*7c10*/  @!P0 SYNCS.PHASECHK.TRANS64 P0, [R0+URZ+0xa0], R3 ;  /* 0x0000a003000085a7 */ /* 0x000ee400080010ff */
[----:B---3--:R-:W-:Y:S05]  /*7c20*/  @!P0 BRA `(.L_x_70) ;  /* 0xfffffffc00f08947 */ /* 0x008fea000383ffff */
[----:B------:R-:W-:Y:S05]  /*7c30*/  BRA `(.L_x_148) ;  /* 0xffffffc000f07947 */ /* 0x000fea000383ffff */
.L_x_73:
[----:B------:R-:W-:Y:S07]  /*7c40*/  MOV R0, UR7 ;  /* 0x0000000700007c02 */ /* 0x000fee0008000f00 */
.L_x_149:
[----:B--2---:R2:W3:Y:S02]  /*7c50*/  SYNCS.PHASECHK.TRANS64.TRYWAIT P0, [R0+URZ+0x98], R3 ;  /* 0x00009803000075a7 */ /* 0x0044e400080011ff */
[----:B---3--:R-:W-:Y:S05]  /*7c60*/  @!P0 NANOSLEEP.SYNCS 0x989680 ;  /* 0x009896800000895d */ /* 0x008fea0003900000 */
[----:B------:R-:W3:Y:S02]  /*7c70*/  @!P0 SYNCS.PHASECHK.TRANS64 P0, [R0+URZ+0x98], R3 ;  /* 0x00009803000085a7 */ /* 0x000ee400080010ff */
[----:B---3--:R-:W-:Y:S05]  /*7c80*/  @!P0 BRA `(.L_x_149) ;  /* 0xfffffffc00f08947 */ /* 0x008fea000383ffff */
[----:B------:R-:W-:Y:S05]  /*7c90*/  BRA `(.L_x_72) ;  /* 0xffffffc400d07947 */ /* 0x000fea000383ffff */
.L_x_76:
[----:B------:R-:W-:Y:S07]  /*7ca0*/  MOV R0, UR15 ;  /* 0x0000000f00007c02 */ /* 0x000fee0008000f00 */
.L_x_150:
[----:B-1----:R1:W2:Y:S02]  /*7cb0*/  SYNCS.PHASECHK.TRANS64.TRYWAIT P0, [R0+URZ+0x78], R3 ;  /* 0x00007803000075a7 */ /* 0x0022a400080011ff */
[----:B--2---:R-:W-:Y:S05]  /*7cc0*/  @!P0 NANOSLEEP.SYNCS 0x989680 ;  /* 0x009896800000895d */ /* 0x004fea0003900000 */
[----:B------:R-:W2:Y:S02]  /*7cd0*/  @!P0 SYNCS.PHASECHK.TRANS64 P0, [R0+URZ+0x78], R3 ;  /* 0x00007803000085a7 */ /* 0x000ea400080010ff */
[----:B--2---:R-:W-:Y:S05]  /*7ce0*/  @!P0 BRA `(.L_x_150) ;  /* 0xfffffffc00f08947 */ /* 0x004fea000383ffff */
[----:B------:R-:W-:Y:S05]  /*7cf0*/  BRA `(.L_x_151) ;  /* 0xffffffc800487947 */ /* 0x000fea000383ffff */
.L_x_77:
[----:B------:R-:W-:Y:S07]  /*7d00*/  MOV R3, UR13 ;  /* 0x0000000d00037c02 */ /* 0x000fee0008000f00 */
.L_x_152:
[----:B-1----:R1:W2:Y:S02]  /*7d10*/  SYNCS.PHASECHK.TRANS64.TRYWAIT P0, [R3+URZ+0x78], R12 ;  /* 0x0000780c030075a7 */ /* 0x0022a400080011ff */
[----:B--2---:R-:W-:Y:S05]  /*7d20*/  @!P0 NANOSLEEP.SYNCS 0x989680 ;  /* 0x009896800000895d */ /* 0x004fea0003900000 */
[----:B------:R-:W2:Y:S02]  /*7d30*/  @!P0 SYNCS.PHASECHK.TRANS64 P0, [R3+URZ+0x78], R12 ;  /* 0x0000780c030085a7 */ /* 0x000ea400080010ff */
[----:B--2---:R-:W-:Y:S05]  /*7d40*/  @!P0 BRA `(.L_x_152) ;  /* 0xfffffffc00f08947 */ /* 0x004fea000383ffff */
[----:B------:R-:W-:Y:S05]  /*7d50*/  BRA `(.L_x_153) ;  /* 0xffffffc800e87947 */ /* 0x000fea000383ffff */
.L_x_79:
[----:B------:R-:W-:-:S07]  /*7d60*/  MOV R0, UR4 ;  /* 0x0000000400007c02 */ /* 0x000fce0008000f00 */
.L_x_154:
[----:B-1----:R1:W3:Y:S02]  /*7d70*/  SYNCS.PHASECHK.TRANS64.TRYWAIT P0, [R0+URZ], R3 ;  /* 0x00000003000075a7 */ /* 0x0022e400080011ff */
[----:B---3--:R-:W-:Y:S05]  /*7d80*/  @!P0 NANOSLEEP.SYNCS 0x989680 ;  /* 0x009896800000895d */ /* 0x008fea0003900000 */
[----:B------:R-:W3:Y:S02]  /*7d90*/  @!P0 SYNCS.PHASECHK.TRANS64 P0, [R0+URZ], R3 ;  /* 0x00000003000085a7 */ /* 0x000ee400080010ff */
[----:B---3--:R-:W-:Y:S05]  /*7da0*/  @!P0 BRA `(.L_x_154) ;  /* 0xfffffffc00f08947 */ /* 0x008fea000383ffff */
[----:B------:R-:W-:Y:S05]  /*7db0*/  BRA `(.L_x_155) ;  /* 0xffffffcc00747947 */ /* 0x000fea000383ffff */
.L_x_80:
[----:B------:R-:W-:-:S07]  /*7dc0*/  MOV R0, UR4 ;  /* 0x0000000400007c02 */ /* 0x000fce0008000f00 */
.L_x_156:
[----:B-1----:R1:W3:Y:S02]  /*7dd0*/  SYNCS.PHASECHK.TRANS64.TRYWAIT P0, [R0+URZ], R3 ;  /* 0x00000003000075a7 */ /* 0x0022e400080011ff */
[----:B---3--:R-:W-:Y:S05]  /*7de0*/  @!P0 NANOSLEEP.SYNCS 0x989680 ;  /* 0x009896800000895d */ /* 0x008fea0003900000 */
[----:B------:R-:W3:Y:S02]  /*7df0*/  @!P0 SYNCS.PHASECHK.TRANS64 P0, [R0+URZ], R3 ;  /* 0x00000003000085a7 */ /* 0x000ee400080010ff */
[----:B---3--:R-:W-:Y:S05]  /*7e00*/  @!P0 BRA `(.L_x_156) ;  /* 0xfffffffc00f08947 */ /* 0x008fea000383ffff */
[----:B------:R-:W-:Y:S05]  /*7e10*/  BRA `(.L_x_157) ;  /* 0xffffffcc00807947 */ /* 0x000fea000383ffff */
.L_x_82:
[----:B--2---:R2:W4:Y:S02]  /*7e20*/  SYNCS.PHASECHK.TRANS64.TRYWAIT P0, [R0+URZ+0xa0], R3 ;  /* 0x0000a003000075a7 */ /* 0x00452400080011ff */
[----:B----4-:R-:W-:Y:S05]  /*7e30*/  @!P0 NANOSLEEP.SYNCS 0x989680 ;  /* 0x009896800000895d */ /* 0x010fea0003900000 */
[----:B------:R-:W4:Y:S02]  /*7e40*/  @!P0 SYNCS.PHASECHK.TRANS64 P0, [R0+URZ+0xa0], R3 ;  /* 0x0000a003000085a7 */ /* 0x000f2400080010ff */
[----:B----4-:R-:W-:Y:S05]  /*7e50*/  @!P0 BRA `(.L_x_82) ;  /* 0xfffffffc00f08947 */ /* 0x010fea000383ffff */
[----:B------:R-:W-:Y:S05]  /*7e60*/  BRA `(.L_x_158) ;  /* 0xffffffd000747947 */ /* 0x000fea000383ffff */
.L_x_92:
[----:B-1----:R1:W3:Y:S02]  /*7e70*/  SYNCS.PHASECHK.TRANS64.TRYWAIT P1, [R0+URZ+0x60], R5 ;  /* 0x00006005000075a7 */ /* 0x0022e400080211ff */
[----:B---3--:R-:W-:Y:S05]  /*7e80*/  @!P1 NANOSLEEP.SYNCS 0x989680 ;  /* 0x009896800000995d */ /* 0x008fea0003900000 */
[----:B------:R-:W3:Y:S02]  /*7e90*/  @!P1 SYNCS.PHASECHK.TRANS64 P1, [R0+URZ+0x60], R5 ;  /* 0x00006005000095a7 */ /* 0x000ee400080210ff */
[----:B---3--:R-:W-:Y:S05]  /*7ea0*/  @!P1 BRA `(.L_x_92) ;  /* 0xfffffffc00f09947 */ /* 0x008fea000383ffff */
[----:B------:R-:W-:Y:S05]  /*7eb0*/  BRA `(.L_x_91) ;  /* 0xffffffdc00847947 */ /* 0x000fea000383ffff */
.L_x_94:
[----:B---3--:R3:W4:Y:S02]  /*7ec0*/  SYNCS.PHASECHK.TRANS64.TRYWAIT P0, [R84+URZ+0xc0], R7 ;  /* 0x0000c007540075a7 */ /* 0x00872400080011ff */
[----:B----4-:R-:W-:Y:S05]  /*7ed0*/  @!P0 NANOSLEEP.SYNCS 0x989680 ;  /* 0x009896800000895d */ /* 0x010fea0003900000 */
[----:B------:R-:W4:Y:S02]  /*7ee0*/  @!P0 SYNCS.PHASECHK.TRANS64 P0, [R84+URZ+0xc0], R7 ;  /* 0x0000c007540085a7 */ /* 0x000f2400080010ff */
[----:B----4-:R-:W-:Y:S05]  /*7ef0*/  @!P0 BRA `(.L_x_94) ;  /* 0xfffffffc00f08947 */ /* 0x010fea000383ffff */
[----:B------:R-:W-:Y:S05]  /*7f00*/  BRA `(.L_x_93) ;  /* 0xffffffdc00fc7947 */ /* 0x000fea000383ffff */
.L_x_105:
[----:B-1----:R1:W2:Y:S02]  /*7f10*/  SYNCS.PHASECHK.TRANS64.TRYWAIT P0, [R2+URZ+0x60], R5 ;  /* 0x00006005020075a7 */ /* 0x0022a400080011ff */
[----:B--2---:R-:W-:Y:S05]  /*7f20*/  @!P0 NANOSLEEP.SYNCS 0x989680 ;  /* 0x009896800000895d */ /* 0x004fea0003900000 */
[----:B------:R-:W2:Y:S02]  /*7f30*/  @!P0 SYNCS.PHASECHK.TRANS64 P0, [R2+URZ+0x60], R5 ;  /* 0x00006005020085a7 */ /* 0x000ea400080010ff */
[----:B--2---:R-:W-:Y:S05]  /*7f40*/  @!P0 BRA `(.L_x_105) ;  /* 0xfffffffc00f08947 */ /* 0x004fea000383ffff */
[----:B------:R-:W-:Y:S05]  /*7f50*/  BRA `(.L_x_104) ;  /* 0xffffffe800447947 */ /* 0x000fea000383ffff */
        .weak           $__internal_0_$__cuda_sm10x_tcgen05_guardrail_trap_col_being_dealloced_not_returned_by_alloc
        .type           $__internal_0_$__cuda_sm10x_tcgen05_guardrail_trap_col_being_dealloced_not_returned_by_alloc,@function
        .size           $__internal_0_$__cuda_sm10x_tcgen05_guardrail_trap_col_being_dealloced_not_returned_by_alloc,($__internal_1_$__cuda_sm10x_tcgen05_guardrail_trap_phase_invalid_during_alloc - $__internal_0_$__cuda_sm10x_tcgen05_guardrail_trap_col_being_dealloced_not_returned_by_alloc)
$__internal_0_$__cuda_sm10x_tcgen05_guardrail_trap_col_being_dealloced_not_returned_by_alloc:
[----:B------:R-:W-:Y:S05]  /*7f60*/  BPT.TRAP 0x1 ;  /* 0x000000040000795c */ /* 0x000fea0000300000 */
[----:B------:R-:W-:-:S04]  /*7f70*/  HFMA2 R3, -RZ, RZ, 0, 0 ;  /* 0x00000000ff037431 */ /* 0x000fc800000001ff */
[----:B------:R-:W-:Y:S05]  /*7f80*/  RET.REL.NODEC R2 `(_ZN7cutlass13device_kernelINS_4gemm6kernel13GemmUniversalIN4cute5tupleIJiiiiEEENS1_10collective13CollectiveMmaINS1_35MainloopSm100TmaUmmaWarpSpecializedILi6ELi2ELi4ENS5_IJNS4_1CILi1EEESB_SB_EEEEENS5_IJNSA_ILi64EEESE_SE_EEENS_10tfloat32_tENS5_IJlSB_lEEESG_SH_NS4_8TiledMMAINS4_8MMA_AtomIJNS4_17SM100_MMA_TF32_SSISG_SG_fLi64ELi64ELNS4_4UMMA5MajorE0ELSM_0ELNSL_7ScaleInE0ELSN_0EEEEEENS4_6LayoutISC_NS5_IJNSA_ILi0EEESR_SR_EEEEENS5_IJNS4_10UnderscoreESU_SU_EEEEENS4_13SM90_TMA_LOADENS4_14ComposedLayoutINS4_7SwizzleILi3ELi4ELi3EEENS4_18smem_ptr_flag_bitsILi32EEENSQ_INS5_IJNSA_ILi8EEENSA_ILi32EEEEEENS5_IJS14_SB_EEEEEEEvNS4_8identityESX_S18_vS19_EENS_8epilogue10collective18CollectiveEpilogueINS1B_23Sm100TmaWarpSpecializedILi3ELi2ELi16ELb1ELb0EEEJSF_NS5_IJNSQ_ISE_SB_EENSQ_IS14_SB_EEEEESG_SH_SG_SH_NS1B_6fusion15FusionCallbacksIS1F_NS1J_17LinearCombinationISG_fSG_fLNS_15FloatRoundStyleE2EEESF_S1I_JEEENS4_5SM1004TMEM4LOAD26SM100_TMEM_LOAD_16dp128b8xESX_S18_NS4_17SM75_U32x4_LDSM_NENS4_14SM90_TMA_STOREES18_NS4_17SM90_U32x4_STSM_NENS4_39AutoVectorizingCopyWithAssumedAlignmentILi128EEEEEEvvEEEEvNT_6ParamsE) ;  /* 0xffffff80021c7950 */ /* 0x000fea0003c3ffff */
        .weak           $__internal_1_$__cuda_sm10x_tcgen05_guardrail_trap_phase_invalid_during_alloc
        .type           $__internal_1_$__cuda_sm10x_tcgen05_guardrail_trap_phase_invalid_during_alloc,@function
        .size           $__internal_1_$__cuda_sm10x_tcgen05_guardrail_trap_phase_invalid_during_alloc,($__internal_2_$__cuda_sm10x_tcgen05_guardrail_trap_unallocated_columns_being_dealloced - $__internal_1_$__cuda_sm10x_tcgen05_guardrail_trap_phase_invalid_during_alloc)
$__internal_1_$__cuda_sm10x_tcgen05_guardrail_trap_phase_invalid_during_alloc:
[----:B------:R-:W-:Y:S05]  /*7f90*/  BPT.TRAP 0x1 ;  /* 0x000000040000795c */ /* 0x000fea0000300000 */
[----:B------:R-:W-:-:S04]  /*7fa0*/  MOV R3, 0x0 ;  /* 0x0000000000037802 */ /* 0x000fc80000000f00 */
[----:B------:R-:W-:Y:S05]  /*7fb0*/  RET.REL.NODEC R2 `(_ZN7cutlass13device_kernelINS_4gemm6kernel13GemmUniversalIN4cute5tupleIJiiiiEEENS1_10collective13CollectiveMmaINS1_35MainloopSm100TmaUmmaWarpSpecializedILi6ELi2ELi4ENS5_IJNS4_1CILi1EEESB_SB_EEEEENS5_IJNSA_ILi64EEESE_SE_EEENS_10tfloat32_tENS5_IJlSB_lEEESG_SH_NS4_8TiledMMAINS4_8MMA_AtomIJNS4_17SM100_MMA_TF32_SSISG_SG_fLi64ELi64ELNS4_4UMMA5MajorE0ELSM_0ELNSL_7ScaleInE0ELSN_0EEEEEENS4_6LayoutISC_NS5_IJNSA_ILi0EEESR_SR_EEEEENS5_IJNS4_10UnderscoreESU_SU_EEEEENS4_13SM90_TMA_LOADENS4_14ComposedLayoutINS4_7SwizzleILi3ELi4ELi3EEENS4_18smem_ptr_flag_bitsILi32EEENSQ_INS5_IJNSA_ILi8EEENSA_ILi32EEEEEENS5_IJS14_SB_EEEEEEEvNS4_8identityESX_S18_vS19_EENS_8epilogue10collective18CollectiveEpilogueINS1B_23Sm100TmaWarpSpecializedILi3ELi2ELi16ELb1ELb0EEEJSF_NS5_IJNSQ_ISE_SB_EENSQ_IS14_SB_EEEEESG_SH_SG_SH_NS1B_6fusion15FusionCallbacksIS1F_NS1J_17LinearCombinationISG_fSG_fLNS_15FloatRoundStyleE2EEESF_S1I_JEEENS4_5SM1004TMEM4LOAD26SM100_TMEM_LOAD_16dp128b8xESX_S18_NS4_17SM75_U32x4_LDSM_NENS4_14SM90_TMA_STOREES18_NS4_17SM90_U32x4_STSM_NENS4_39AutoVectorizingCopyWithAssumedAlignmentILi128EEEEEEvvEEEEvNT_6ParamsE) ;  /* 0xffffff8002107950 */ /* 0x000fea0003c3ffff */
        .weak           $__internal_2_$__cuda_sm10x_tcgen05_guardrail_trap_unallocated_columns_being_dealloced
        .type           $__internal_2_$__cuda_sm10x_tcgen05_guardrail_trap_unallocated_columns_being_dealloced,@function
        .size           $__internal_2_$__cuda_sm10x_tcgen05_guardrail_trap_unallocated_columns_being_dealloced,(.L_x_160 - $__internal_2_$__cuda_sm10x_tcgen05_guardrail_trap_unallocated_columns_being_dealloced)
$__internal_2_$__cuda_sm10x_tcgen05_guardrail_trap_unallocated_columns_being_dealloced:
[----:B------:R-:W-:Y:S05]  /*7fc0*/  BPT.TRAP 0x1 ;  /* 0x000000040000795c */ /* 0x000fea0000300000 */
[----:B------:R-:W-:-:S04]  /*7fd0*/  HFMA2 R3, -RZ, RZ, 0, 0 ;  /* 0x00000000ff037431 */ /* 0x000fc800000001ff */
[----:B------:R-:W-:Y:S05]  /*7fe0*/  RET.REL.NODEC R2 `(_ZN7cutlass13device_kernelINS_4gemm6kernel13GemmUniversalIN4cute5tupleIJiiiiEEENS1_10collective13CollectiveMmaINS1_35MainloopSm100TmaUmmaWarpSpecializedILi6ELi2ELi4ENS5_IJNS4_1CILi1EEESB_SB_EEEEENS5_IJNSA_ILi64EEESE_SE_EEENS_10tfloat32_tENS5_IJlSB_lEEESG_SH_NS4_8TiledMMAINS4_8MMA_AtomIJNS4_17SM100_MMA_TF32_SSISG_SG_fLi64ELi64ELNS4_4UMMA5MajorE0ELSM_0ELNSL_7ScaleInE0ELSN_0EEEEEENS4_6LayoutISC_NS5_IJNSA_ILi0EEESR_SR_EEEEENS5_IJNS4_10UnderscoreESU_SU_EEEEENS4_13SM90_TMA_LOADENS4_14ComposedLayoutINS4_7SwizzleILi3ELi4ELi3EEENS4_18smem_ptr_flag_bitsILi32EEENSQ_INS5_IJNSA_ILi8EEENSA_ILi32EEEEEENS5_IJS14_SB_EEEEEEEvNS4_8identityESX_S18_vS19_EENS_8epilogue10collective18CollectiveEpilogueINS1B_23Sm100TmaWarpSpecializedILi3ELi2ELi16ELb1ELb0EEEJSF_NS5_IJNSQ_ISE_SB_EENSQ_IS14_SB_EEEEESG_SH_SG_SH_NS1B_6fusion15FusionCallbacksIS1F_NS1J_17LinearCombinationISG_fSG_fLNS_15FloatRoundStyleE2EEESF_S1I_JEEENS4_5SM1004TMEM4LOAD26SM100_TMEM_LOAD_16dp128b8xESX_S18_NS4_17SM75_U32x4_LDSM_NENS4_14SM90_TMA_STOREES18_NS4_17SM90_U32x4_STSM_NENS4_39AutoVectorizingCopyWithAssumedAlignmentILi128EEEEEEvvEEEEvNT_6ParamsE) ;  /* 0xffffff8002047950 */ /* 0x000fea0003c3ffff */
.L_x_159:
[----:B------:R-:W-:-:S00]  /*7ff0*/  BRA `(.L_x_159) ;  /* 0xfffffffc00fc7947 */ /* 0x000fc0000383ffff */
[----:B------:R-:W-:-:S00]  /*8000*/  NOP ;  /* 0x0000000000007918 */ /* 0x000fc00000000000 */
[----:B------:R-:W-:-:S00]  /*8010*/  NOP ;  /* 0x0000000000007918 */ /* 0x000fc00000000000 */
[----:B------:R-:W-:-:S00]  /*8020*/  NOP ;  /* 0x0000000000007918 */ /* 0x000fc00000000000 */
[----:B------:R-:W-:-:S00]  /*8030*/  NOP ;  /* 0x0000000000007918 */ /* 0x000fc00000000000 */
[----:B------:R-:W-:-:S00]  /*8040*/  NOP ;  /* 0x0000000000007918 */ /* 0x000fc00000000000 */
[----:B------:R-:W-:-:S00]  /*8050*/  NOP ;  /* 0x0000000000007918 */ /* 0x000fc00000000000 */
[----:B------:R-:W-:-:S00]  /*8060*/  NOP ;  /* 0x0000000000007918 */ /* 0x000fc00000000000 */
[----:B------:R-:W-:-:S00]  /*8070*/  NOP ;  /* 0x0000000000007918 */ /* 0x000fc00000000000 */
.L_x_160:


//--------------------- .nv.global.init           --------------------------
	.section	.nv.global.init,"aw",@progbits
.nv.global.init:
	.type		$str$27,@object
	.size		$str$27,($str$28 - $str$27)
$str$27:
        /*0000*/ 	.byte	0x28, 0x61, 0x64, 0x64, 0x72, 0x65, 0x73, 0x73, 0x20, 0x26, 0x20, 0x6d, 0x61, 0x73, 0x6b, 0x29
        /*0010*/ 	.byte	0x20, 0x3d, 0x3d, 0x20, 0x30, 0x00
	.type		$str$28,@object
	.size		$str$28,($str$26 - $str$28)
$str$28:
        /*0016*/ 	.byte	0x2f, 0x74, 0x6d, 0x70, 0x2f, 0x63, 0x75, 0x74, 0x6c, 0x61, 0x73, 0x73, 0x5f, 0x73, 0x77, 0x65
        /*0026*/ 	.byte	0x65, 0x70, 0x5f, 0x73, 0x72, 0x63, 0x2f, 0x69, 0x6e, 0x63, 0x6c, 0x75, 0x64, 0x65, 0x2f, 0x63
        /*0036*/ 	.byte	0x75, 0x74, 0x65, 0x2f, 0x70, 0x6f, 0x69, 0x6e, 0x74, 0x65, 0x72, 0x5f, 0x66, 0x6c, 0x61, 0x67
        /*0046*/ 	.byte	0x67, 0x65, 0x64, 0x2e, 0x68, 0x70, 0x70, 0x00
	.type		$str$26,@object
	.size		$str$26,($str$25 - $str$26)
$str$26:
        /*004e*/ 	.byte	0x2f, 0x74, 0x6d, 0x70, 0x2f, 0x63, 0x75, 0x74, 0x6c, 0x61, 0x73, 0x73, 0x5f, 0x73, 0x77, 0x65
        /*005e*/ 	.byte	0x65, 0x70, 0x5f, 0x73, 0x72, 0x63, 0x2f, 0x69, 0x6e, 0x63, 0x6c, 0x75, 0x64, 0x65, 0x2f, 0x63
        /*006e*/ 	.byte	0x75, 0x74, 0x65, 0x2f, 0x61, 0x74, 0x6f, 0x6d, 0x2f, 0x63, 0x6f, 0x70, 0x79, 0x5f, 0x74, 0x72
        /*007e*/ 	.byte	0x61, 0x69, 0x74, 0x73, 0x5f, 0x73, 0x6d, 0x31, 0x30, 0x30, 0x2e, 0x68, 0x70, 0x70, 0x00
	.type		$str$25,@object
	.size		$str$25,(__unnamed_1 - $str$25)
$str$25:
        /*008d*/ 	.byte	0x28, 0x28, 0x75, 0x69, 0x6e, 0x74, 0x33, 0x32, 0x5f, 0x74, 0x28, 0x74, 0x68, 0x72, 0x65, 0x61
        /*009d*/ 	.byte	0x64, 0x49, 0x64, 0x78, 0x2e, 0x78, 0x29, 0x20, 0x2f, 0x20, 0x33, 0x32, 0x29, 0x20, 0x25, 0x20
        /*00ad*/ 	.byte	0x34, 0x29, 0x20, 0x3d, 0x3d, 0x20, 0x28, 0x28, 0x28, 0x74, 0x6d, 0x65, 0x6d, 0x5f, 0x61, 0x64
        /*00bd*/ 	.byte	0x64, 0x72, 0x20, 0x3e, 0x3e, 0x20, 0x31, 0x36, 0x29, 0x20, 0x2f, 0x20, 0x33, 0x32, 0x29, 0x20
        /*00cd*/ 	.byte	0x25, 0x20, 0x34, 0x29, 0x00
	.type		__unnamed_1,@object
	.size		__unnamed_1,(__unnamed_2 - __unnamed_1)
__unnamed_1:
        /*00d2*/ 	.byte	0x61, 0x75, 0x74, 0x6f, 0x20, 0x63, 0x75, 0x74, 0x65, 0x3a, 0x3a, 0x61, 0x73, 0x5f, 0x70, 0x6f
        /* <DEDUP_REMOVED lines=24> */
        /*0262*/ 	.byte	0x30, 0x34, 0x38, 0x3e, 0x3e, 0x3e, 0x3e, 0x5d, 0x00
	.type		__unnamed_2,@object
	.size		__unnamed_2,(.L_2 - __unnamed_2)
__unnamed_2:
        /* <DEDUP_REMOVED lines=45> */
        /*053b*/ 	.byte	0x3e, 0x3e, 0x3e, 0x5d, 0x00
.L_2:


//--------------------- .nv.shared._ZN7cutlass13device_kernelINS_4gemm6kernel13GemmUniversalIN4cute5tupleIJiiiiEEENS1_10collective13CollectiveMmaINS1_35MainloopSm100TmaUmmaWarpSpecializedILi6ELi2ELi4ENS5_IJNS4_1CILi1EEESB_SB_EEEEENS5_IJNSA_ILi64EEESE_SE_EEENS_10tfloat32_tENS5_IJlSB_lEEESG_SH_NS4_8TiledMMAINS4_8MMA_AtomIJNS4_17SM100_MMA_TF32_SSISG_SG_fLi64ELi64ELNS4_4UMMA5MajorE0ELSM_0ELNSL_7ScaleInE0ELSN_0EEEEEENS4_6LayoutISC_NS5_IJNSA_ILi0EEESR_SR_EEEEENS5_IJNS4_10UnderscoreESU_SU_EEEEENS4_13SM90_TMA_LOADENS4_14ComposedLayoutINS4_7SwizzleILi3ELi4ELi3EEENS4_18smem_ptr_flag_bitsILi32EEENSQ_INS5_IJNSA_ILi8EEENSA_ILi32EEEEEENS5_IJS14_SB_EEEEEEEvNS4_8identityESX_S18_vS19_EENS_8epilogue10collective18CollectiveEpilogueINS1B_23Sm100TmaWarpSpecializedILi3ELi2ELi16ELb1ELb0EEEJSF_NS5_IJNSQ_ISE_SB_EENSQ_IS14_SB_EEEEESG_SH_SG_SH_NS1B_6fusion15FusionCallbacksIS1F_NS1J_17LinearCombinationISG_fSG_fLNS_15FloatRoundStyleE2EEESF_S1I_JEEENS4_5SM1004TMEM4LOAD26SM100_TMEM_LOAD_16dp128b8xESX_S18_NS4_17SM75_U32x4_LDSM_NENS4_14SM90_TMA_STOREES18_NS4_17SM90_U32x4_STSM_NENS4_39AutoVectorizingCopyWithAssumedAlignmentILi128EEEEEEvvEEEEvNT_6ParamsE --------------------------
	.section	.nv.shared._ZN7cutlass13device_kernelINS_4gemm6kernel13GemmUniversalIN4cute5tupleIJiiiiEEENS1_10collective13CollectiveMmaINS1_35MainloopSm100TmaUmmaWarpSpecializedILi6ELi2ELi4ENS5_IJNS4_1CILi1EEESB_SB_EEEEENS5_IJNSA_ILi64EEESE_SE_EEENS_10tfloat32_tENS5_IJlSB_lEEESG_SH_NS4_8TiledMMAINS4_8MMA_AtomIJNS4_17SM100_MMA_TF32_SSISG_SG_fLi64ELi64ELNS4_4UMMA5MajorE0ELSM_0ELNSL_7ScaleInE0ELSN_0EEEEEENS4_6LayoutISC_NS5_IJNSA_ILi0EEESR_SR_EEEEENS5_IJNS4_10UnderscoreESU_SU_EEEEENS4_13SM90_TMA_LOADENS4_14ComposedLayoutINS4_7SwizzleILi3ELi4ELi3EEENS4_18smem_ptr_flag_bitsILi32EEENSQ_INS5_IJNSA_ILi8EEENSA_ILi32EEEEEENS5_IJS14_SB_EEEEEEEvNS4_8identityESX_S18_vS19_EENS_8epilogue10collective18CollectiveEpilogueINS1B_23Sm100TmaWarpSpecializedILi3ELi2ELi16ELb1ELb0EEEJSF_NS5_IJNSQ_ISE_SB_EENSQ_IS14_SB_EEEEESG_SH_SG_SH_NS1B_6fusion15FusionCallbacksIS1F_NS1J_17LinearCombinationISG_fSG_fLNS_15FloatRoundStyleE2EEESF_S1I_JEEENS4_5SM1004TMEM4LOAD26SM100_TMEM_LOAD_16dp128b8xESX_S18_NS4_17SM75_U32x4_LDSM_NENS4_14SM90_TMA_STOREES18_NS4_17SM90_U32x4_STSM_NENS4_39AutoVectorizingCopyWithAssumedAlignmentILi128EEEEEEvvEEEEvNT_6ParamsE,"aw",@nobits
	.sectionflags	@""
	.align	16
	.zero		1024


//--------------------- .nv.shared.reserved.0     --------------------------
	.section	.nv.shared.reserved.0,"aw",@nobits
	.weak		__nv_reservedSMEM_offset_0_alias
	.size		__nv_reservedSMEM_offset_0_alias, 0, 64
	.other		__nv_reservedSMEM_offset_0_alias,@"STO_CUDA_RESERVED_SHARED STV_DEFAULT"
__nv_reservedSMEM_offset_0_alias:
	.zero		0
.nv.shared.reserved.0:
	.zero		64
	.weak		__nv_reservedSMEM_tcgen05_partition
	.type		__nv_reservedSMEM_tcgen05_partition,@object
	.size		__nv_reservedSMEM_tcgen05_partition,(.L_0 - __nv_reservedSMEM_tcgen05_partition)
__nv_reservedSMEM_tcgen05_partition:
	.zero		32
.L_0:


//--------------------- .nv.global                --------------------------
	.section	.nv.global,"aw",@nobits
.nv.global:
	.type		_ZN40_INTERNAL_1ca1d08f_4_k_cu_ef3d9b26_299314cute1_E,@object
	.size		_ZN40_INTERNAL_1ca1d08f_4_k_cu_ef3d9b26_299314cute1_E,(_ZN40_INTERNAL_1ca1d08f_4_k_cu_ef3d9b26_299314cuda3std3__45__cpo6cbeginE - _ZN40_INTERNAL_1ca1d08f_4_k_cu_ef3d9b26_299314cute1_E)
_ZN40_INTERNAL_1ca1d08f_4_k_cu_ef3d9b26_299314cute1_E:
	.zero		1
	.type		_ZN40_INTERNAL_1ca1d08f_4_k_cu_ef3d9b26_299314cuda3std3__45__cpo6cbeginE,@object
	.size		_ZN40_INTERNAL_1ca1d08f_4_k_cu_ef3d9b26_299314cuda3std3__45__cpo6cbeginE,(_ZN40_INTERNAL_1ca1d08f_4_k_cu_ef3d9b26_299314cuda3std3__48in_placeE - _ZN40_INTERNAL_1ca1d08f_4_k_cu_ef3d9b26_299314cuda3std3__45__cpo6cbeginE)
_ZN40_INTERNAL_1ca1d08f_4_k_cu_ef3d9b26_299314cuda3std3__45__cpo6cbeginE:
	.zero		1
	.type		_ZN40_INTERNAL_1ca1d08f_4_k_cu_ef3d9b26_299314cuda3std3__48in_placeE,@object
	.size		_ZN40_INTERNAL_1ca1d08f_4_k_cu_ef3d9b26_299314cuda3std3__48in_placeE,(_ZN40_INTERNAL_1ca1d08f_4_k_cu_ef3d9b26_299314cuda3std6ranges3__45__cpo9iter_moveE - _ZN40_INTERNAL_1ca1d08f_4_k_cu_ef3d9b26_299314cuda3std3__48in_placeE)
_ZN40_INTERNAL_1ca1d08f_4_k_cu_ef3d9b26_299314cuda3std3__48in_placeE:
	.zero		1
	.type		_ZN40_INTERNAL_1ca1d08f_4_k_cu_ef3d9b26_299314cuda3std6ranges3__45__cpo9iter_moveE,@object
	.size		_ZN40_INTERNAL_1ca1d08f_4_k_cu_ef3d9b26_299314cuda3std6ranges3__45__cpo9iter_moveE,(_ZN40_INTERNAL_1ca1d08f_4_k_cu_ef3d9b26_299314cuda3std3__45__cpo5beginE - _ZN40_INTERNAL_1ca1d08f_4_k_cu_ef3d9b26_299314cuda3std6ranges3__45__cpo9iter_moveE)
_ZN40_INTERNAL_1ca1d08f_4_k_cu_ef3d9b26_299314cuda3std6ranges3__45__cpo9iter_moveE:
	.zero		1
	.type		_ZN40_INTERNAL_1ca1d08f_4_k_cu_ef3d9b26_299314cuda3std3__45__cpo5beginE,@object
	.size		_ZN40_INTERNAL_1ca1d08f_4_k_cu_ef3d9b26_299314cuda3std3__45__cpo5beginE,(_ZN40_INTERNAL_1ca1d08f_4_k_cu_ef3d9b26_299314cuda3std3__442_GLOBAL__N__1ca1d08f_4_k_cu_ef3d9b26_299316ignoreE - _ZN40_INTERNAL_1ca1d08f_4_k_cu_ef3d9b26_299314cuda3std3__45__cpo5beginE)
_ZN40_INTERNAL_1ca1d08f_4_k_cu_ef3d9b26_299314cuda3std3__45__cpo5beginE:
	.zero		1
	.type		_ZN40_INTERNAL_1ca1d08f_4_k_cu_ef3d9b26_299314cuda3std3__442_GLOBAL__N__1ca1d08f_4_k_cu_ef3d9b26_299316ignoreE,@object
	.size		_ZN40_INTERNAL_1ca1d08f_4_k_cu_ef3d9b26_299314cuda3std3__442_GLOBAL__N__1ca1d08f_4_k_cu_ef3d9b26_299316ignoreE,(_ZN40_INTERNAL_1ca1d08f_4_k_cu_ef3d9b26_299314cute7productE - _ZN40_INTERNAL_1ca1d08f_4_k_cu_ef3d9b26_299314cuda3std3__442_GLOBAL__N__1ca1d08f_4_k_cu_ef3d9b26_299316ignoreE)
_ZN40_INTERNAL_1ca1d08f_4_k_cu_ef3d9b26_299314cuda3std3__442_GLOBAL__N__1ca1d08f_4_k_cu_ef3d9b26_299316ignoreE:
	.zero		1
	.type		_ZN40_INTERNAL_1ca1d08f_4_k_cu_ef3d9b26_299314cute7productE,@object
	.size		_ZN40_INTERNAL_1ca1d08f_4_k_cu_ef3d9b26_299314cute7productE,(_ZN40_INTERNAL_1ca1d08f_4_k_cu_ef3d9b26_299314cuda3std3__45__cpo3endE - _ZN40_INTERNAL_1ca1d08f_4_k_cu_ef3d9b26_299314cute7productE)
_ZN40_INTERNAL_1ca1d08f_4_k_cu_ef3d9b26_299314cute7productE:
	.zero		1
	.type		_ZN40_INTERNAL_1ca1d08f_4_k_cu_ef3d9b26_299314cuda3std3__45__cpo3endE,@object
	.size		_ZN40_INTERNAL_1ca1d08f_4_k_cu_ef3d9b26_299314cuda3std3__45__cpo3endE,(_ZN40_INTERNAL_1ca1d08f_4_k_cu_ef3d9b26_299314cuda3std3__419piecewise_constructE - _ZN40_INTERNAL_1ca1d08f_4_k_cu_ef3d9b26_299314cuda3std3__45__cpo3endE)
_ZN40_INTERNAL_1ca1d08f_4_k_cu_ef3d9b26_299314cuda3std3__45__cpo3endE:
	.zero		1
	.type		_ZN40_INTERNAL_1ca1d08f_4_k_cu_ef3d9b26_299314cuda3std3__419piecewise_constructE,@object
	.size		_ZN40_INTERNAL_1ca1d08f_4_k_cu_ef3d9b26_299314cuda3std3__419piecewise_constructE,(_ZN40_INTERNAL_1ca1d08f_4_k_cu_ef3d9b26_299314cuda3std3__45__cpo4cendE - _ZN40_INTERNAL_1ca1d08f_4_k_cu_ef3d9b26_299314cuda3std3__419piecewise_constructE)
_ZN40_INTERNAL_1ca1d08f_4_k_cu_ef3d9b26_299314cuda3std3__419piecewise_constructE:
	.zero		1
	.type		_ZN40_INTERNAL_1ca1d08f_4_k_cu_ef3d9b26_299314cuda3std3__45__cpo4cendE,@object
	.size		_ZN40_INTERNAL_1ca1d08f_4_k_cu_ef3d9b26_299314cuda3std3__45__cpo4cendE,(_ZN40_INTERNAL_1ca1d08f_4_k_cu_ef3d9b26_299314cuda3std6ranges3__45__cpo4swapE - _ZN40_INTERNAL_1ca1d08f_4_k_cu_ef3d9b26_299314cuda3std3__45__cpo4cendE)
_ZN40_INTERNAL_1ca1d08f_4_k_cu_ef3d9b26_299314cuda3std3__45__cpo4cendE:
	.zero		1
	.type		_ZN40_INTERNAL_1ca1d08f_4_k_cu_ef3d9b26_299314cuda3std6ranges3__45__cpo4swapE,@object
	.size		_ZN40_INTERNAL_1ca1d08f_4_k_cu_ef3d9b26_299314cuda3std6ranges3__45__cpo4swapE,(.L_10 - _ZN40_INTERNAL_1ca1d08f_4_k_cu_ef3d9b26_299314cuda3std6ranges3__45__cpo4swapE)
_ZN40_INTERNAL_1ca1d08f_4_k_cu_ef3d9b26_299314cuda3std6ranges3__45__cpo4swapE:
	.zero		1
.L_10:


//--------------------- .nv.constant0._ZN7cutlass13device_kernelINS_4gemm6kernel13GemmUniversalIN4cute5tupleIJiiiiEEENS1_10collective13CollectiveMmaINS1_35MainloopSm100TmaUmmaWarpSpecializedILi6ELi2ELi4ENS5_IJNS4_1CILi1EEESB_SB_EEEEENS5_IJNSA_ILi64EEESE_SE_EEENS_10tfloat32_tENS5_IJlSB_lEEESG_SH_NS4_8TiledMMAINS4_8MMA_AtomIJNS4_17SM100_MMA_TF32_SSISG_SG_fLi64ELi64ELNS4_4UMMA5MajorE0ELSM_0ELNSL_7ScaleInE0ELSN_0EEEEEENS4_6LayoutISC_NS5_IJNSA_ILi0EEESR_SR_EEEEENS5_IJNS4_10UnderscoreESU_SU_EEEEENS4_13SM90_TMA_LOADENS4_14ComposedLayoutINS4_7SwizzleILi3ELi4ELi3EEENS4_18smem_ptr_flag_bitsILi32EEENSQ_INS5_IJNSA_ILi8EEENSA_ILi32EEEEEENS5_IJS14_SB_EEEEEEEvNS4_8identityESX_S18_vS19_EENS_8epilogue10collective18CollectiveEpilogueINS1B_23Sm100TmaWarpSpecializedILi3ELi2ELi16ELb1ELb0EEEJSF_NS5_IJNSQ_ISE_SB_EENSQ_IS14_SB_EEEEESG_SH_SG_SH_NS1B_6fusion15FusionCallbacksIS1F_NS1J_17LinearCombinationISG_fSG_fLNS_15FloatRoundStyleE2EEESF_S1I_JEEENS4_5SM1004TMEM4LOAD26SM100_TMEM_LOAD_16dp128b8xESX_S18_NS4_17SM75_U32x4_LDSM_NENS4_14SM90_TMA_STOREES18_NS4_17SM90_U32x4_STSM_NENS4_39AutoVectorizingCopyWithAssumedAlignmentILi128EEEEEEvvEEEEvNT_6ParamsE --------------------------
	.section	.nv.constant0._ZN7cutlass13device_kernelINS_4gemm6kernel13GemmUniversalIN4cute5tupleIJiiiiEEENS1_10collective13CollectiveMmaINS1_35MainloopSm100TmaUmmaWarpSpecializedILi6ELi2ELi4ENS5_IJNS4_1CILi1EEESB_SB_EEEEENS5_IJNSA_ILi64EEESE_SE_EEENS_10tfloat32_tENS5_IJlSB_lEEESG_SH_NS4_8TiledMMAINS4_8MMA_AtomIJNS4_17SM100_MMA_TF32_SSISG_SG_fLi64ELi64ELNS4_4UMMA5MajorE0ELSM_0ELNSL_7ScaleInE0ELSN_0EEEEEENS4_6LayoutISC_NS5_IJNSA_ILi0EEESR_SR_EEEEENS5_IJNS4_10UnderscoreESU_SU_EEEEENS4_13SM90_TMA_LOADENS4_14ComposedLayoutINS4_7SwizzleILi3ELi4ELi3EEENS4_18smem_ptr_flag_bitsILi32EEENSQ_INS5_IJNSA_ILi8EEENSA_ILi32EEEEEENS5_IJS14_SB_EEEEEEEvNS4_8identityESX_S18_vS19_EENS_8epilogue10collective18CollectiveEpilogueINS1B_23Sm100TmaWarpSpecializedILi3ELi2ELi16ELb1ELb0EEEJSF_NS5_IJNSQ_ISE_SB_EENSQ_IS14_SB_EEEEESG_SH_SG_SH_NS1B_6fusion15FusionCallbacksIS1F_NS1J_17LinearCombinationISG_fSG_fLNS_15FloatRoundStyleE2EEESF_S1I_JEEENS4_5SM1004TMEM4LOAD26SM100_TMEM_LOAD_16dp128b8xESX_S18_NS4_17SM75_U32x4_LDSM_NENS4_14SM90_TMA_STOREES18_NS4_17SM90_U32x4_STSM_NENS4_39AutoVectorizingCopyWithAssumedAlignmentILi128EEEEEEvvEEEEvNT_6ParamsE,"a",@progbits
	.sectionflags	@""
	.align	4
.nv.constant0._ZN7cutlass13device_kernelINS_4gemm6kernel13GemmUniversalIN4cute5tupleIJiiiiEEENS1_10collective13CollectiveMmaINS1_35MainloopSm100TmaUmmaWarpSpecializedILi6ELi2ELi4ENS5_IJNS4_1CILi1EEESB_SB_EEEEENS5_IJNSA_ILi64EEESE_SE_EEENS_10tfloat32_tENS5_IJlSB_lEEESG_SH_NS4_8TiledMMAINS4_8MMA_AtomIJNS4_17SM100_MMA_TF32_SSISG_SG_fLi64ELi64ELNS4_4UMMA5MajorE0ELSM_0ELNSL_7ScaleInE0ELSN_0EEEEEENS4_6LayoutISC_NS5_IJNSA_ILi0EEESR_SR_EEEEENS5_IJNS4_10UnderscoreESU_SU_EEEEENS4_13SM90_TMA_LOADENS4_14ComposedLayoutINS4_7SwizzleILi3ELi4ELi3EEENS4_18smem_ptr_flag_bitsILi32EEENSQ_INS5_IJNSA_ILi8EEENSA_ILi32EEEEEENS5_IJS14_SB_EEEEEEEvNS4_8identityESX_S18_vS19_EENS_8epilogue10collective18CollectiveEpilogueINS1B_23Sm100TmaWarpSpecializedILi3ELi2ELi16ELb1ELb0EEEJSF_NS5_IJNSQ_ISE_SB_EENSQ_IS14_SB_EEEEESG_SH_SG_SH_NS1B_6fusion15FusionCallbacksIS1F_NS1J_17LinearCombinationISG_fSG_fLNS_15FloatRoundStyleE2EEESF_S1I_JEEENS4_5SM1004TMEM4LOAD26SM100_TMEM_LOAD_16dp128b8xESX_S18_NS4_17SM75_U32x4_LDSM_NENS4_14SM90_TMA_STOREES18_NS4_17SM90_U32x4_STSM_NENS4_39AutoVectorizingCopyWithAssumedAlignmentILi128EEEEEEvvEEEEvNT_6ParamsE:
	.zero		2944


//--------------------- SYMBOLS --------------------------

	.type		.nv.reservedSmem.offset0,@object
	.size		.nv.reservedSmem.offset0,0x4
	.type		.nv.reservedSmem.cap,@object
	.size		.nv.reservedSmem.cap,0x4
	.type		__assertfail,@function
